	.target	sm_90a

	.elftype	@"ET_EXEC"


//--------------------- .note.nv.tkinfo           --------------------------
	.section	.note.nv.tkinfo,"",@"SHT_NOTE"
	.sectionflags	@"SHF_NOTE_NV_TKINFO"
	.tkinfo
        /*0018*/ 	.word	0x00000002
        /*0030*/ 	.string	""
        /*0030*/ 	.string	"ptxas"
        /*0030*/ 	.string	"Cuda compilation tools, release 13.0, V13.0.88"
        /*0030*/ 	.string	"Build cuda_13.0.r13.0/compiler.36424714_0"
        /*0030*/ 	.string	"-arch sm_90a -m 64 "



//--------------------- .note.nv.cuinfo           --------------------------
	.section	.note.nv.cuinfo,"",@"SHT_NOTE"
	.sectionflags	@"SHF_NOTE_NV_CUINFO"
        /*0018*/ 	.short	0x0002
        /*001a*/ 	.short	0x005a
        /*001c*/ 	.short	0x0082
	.zero		2


//--------------------- .nv.info                  --------------------------
	.section	.nv.info,"",@"SHT_CUDA_INFO"
	.align	4


	//----- nvinfo : EIATTR_REGCOUNT
	.align		4
        /*0000*/ 	.byte	0x04, 0x2f
        /*0002*/ 	.short	(.L_18 - .L_17)
	.align		4
.L_17:
        /*0004*/ 	.word	index@(_ZN7cutlass13device_kernelINS_4gemm6kernel13GemmUniversalIN4cute5tupleIJiiiiEEENS1_10collective13CollectiveMmaINS1_34MainloopSm90TmaGmmaWarpSpecializedILi8ENS5_IJNS4_1CILi1EEESB_SB_EEENS1_35KernelTmaWarpSpecializedCooperativeEEENS5_IJNSA_ILi128EEENSA_ILi64EEESG_EEENS_6half_tENS5_IJlSB_lEEESI_SJ_NS4_8TiledMMAINS4_8MMA_AtomIJNS4_4SM904GMMA25MMA_64x64x16_F32F16F16_SSILNSN_5MajorE0ELSP_0ELNSN_7ScaleInE1ELSQ_1EEEEEENS4_6LayoutINS5_IJNSA_ILi2EEESB_SB_EEENS5_IJSB_NSA_ILi0EEESW_EEEEENS5_IJNS4_10UnderscoreESZ_SZ_EEEEENS4_13SM90_TMA_LOADENS4_14ComposedLayoutINS4_7SwizzleILi3ELi4ELi3EEENS4_18smem_ptr_flag_bitsILi16EEENST_INS5_IJNSA_ILi8EEESG_EEENS5_IJSG_SB_EEEEEEEvNS4_8identityES12_S1C_vS1D_EENS_8epilogue10collective18CollectiveEpilogueINS1F_22Sm90TmaWarpSpecializedILi3ELi2ELi16ELb1ELb0EEEJSH_NS5_IJSF_NSA_ILi32EEEEEESI_SJ_SI_SJ_NS1F_6fusion15FusionCallbacksIS1J_NS1M_23LinCombPerRowBiasEltActINS1F_6thread4ReLuESI_fSI_SI_fLi8ELNS_15FloatRoundStyleE2EEESH_S1L_JEEES12_NS13_INS14_ILi2ELi4ELi3EEES17_NST_INS5_IJS18_S1K_EEENS5_IJS1K_SB_EEEEEEENS4_17SM75_U32x4_LDSM_NENS4_14SM90_TMA_STOREES1Y_NS4_17SM90_U32x4_STSM_NENS4_9Copy_AtomIJS21_SI_EEEvEEEvvEEEEvNT_6ParamsE)
        /*0008*/ 	.word	0x000000a8


	//----- nvinfo : EIATTR_FRAME_SIZE
	.align		4
.L_18:
        /*000c*/ 	.byte	0x04, 0x11
        /*000e*/ 	.short	(.L_20 - .L_19)
	.align		4
.L_19:
        /*0010*/ 	.word	index@(_ZN7cutlass13device_kernelINS_4gemm6kernel13GemmUniversalIN4cute5tupleIJiiiiEEENS1_10collective13CollectiveMmaINS1_34MainloopSm90TmaGmmaWarpSpecializedILi8ENS5_IJNS4_1CILi1EEESB_SB_EEENS1_35KernelTmaWarpSpecializedCooperativeEEENS5_IJNSA_ILi128EEENSA_ILi64EEESG_EEENS_6half_tENS5_IJlSB_lEEESI_SJ_NS4_8TiledMMAINS4_8MMA_AtomIJNS4_4SM904GMMA25MMA_64x64x16_F32F16F16_SSILNSN_5MajorE0ELSP_0ELNSN_7ScaleInE1ELSQ_1EEEEEENS4_6LayoutINS5_IJNSA_ILi2EEESB_SB_EEENS5_IJSB_NSA_ILi0EEESW_EEEEENS5_IJNS4_10UnderscoreESZ_SZ_EEEEENS4_13SM90_TMA_LOADENS4_14ComposedLayoutINS4_7SwizzleILi3ELi4ELi3EEENS4_18smem_ptr_flag_bitsILi16EEENST_INS5_IJNSA_ILi8EEESG_EEENS5_IJSG_SB_EEEEEEEvNS4_8identityES12_S1C_vS1D_EENS_8epilogue10collective18CollectiveEpilogueINS1F_22Sm90TmaWarpSpecializedILi3ELi2ELi16ELb1ELb0EEEJSH_NS5_IJSF_NSA_ILi32EEEEEESI_SJ_SI_SJ_NS1F_6fusion15FusionCallbacksIS1J_NS1M_23LinCombPerRowBiasEltActINS1F_6thread4ReLuESI_fSI_SI_fLi8ELNS_15FloatRoundStyleE2EEESH_S1L_JEEES12_NS13_INS14_ILi2ELi4ELi3EEES17_NST_INS5_IJS18_S1K_EEENS5_IJS1K_SB_EEEEEEENS4_17SM75_U32x4_LDSM_NENS4_14SM90_TMA_STOREES1Y_NS4_17SM90_U32x4_STSM_NENS4_9Copy_AtomIJS21_SI_EEEvEEEvvEEEEvNT_6ParamsE)
        /*0014*/ 	.word	0x00000000


	//----- nvinfo : EIATTR_MIN_STACK_SIZE
	.align		4
.L_20:
        /*0018*/ 	.byte	0x04, 0x12
        /*001a*/ 	.short	(.L_22 - .L_21)
	.align		4
.L_21:
        /*001c*/ 	.word	index@(_ZN7cutlass13device_kernelINS_4gemm6kernel13GemmUniversalIN4cute5tupleIJiiiiEEENS1_10collective13CollectiveMmaINS1_34MainloopSm90TmaGmmaWarpSpecializedILi8ENS5_IJNS4_1CILi1EEESB_SB_EEENS1_35KernelTmaWarpSpecializedCooperativeEEENS5_IJNSA_ILi128EEENSA_ILi64EEESG_EEENS_6half_tENS5_IJlSB_lEEESI_SJ_NS4_8TiledMMAINS4_8MMA_AtomIJNS4_4SM904GMMA25MMA_64x64x16_F32F16F16_SSILNSN_5MajorE0ELSP_0ELNSN_7ScaleInE1ELSQ_1EEEEEENS4_6LayoutINS5_IJNSA_ILi2EEESB_SB_EEENS5_IJSB_NSA_ILi0EEESW_EEEEENS5_IJNS4_10UnderscoreESZ_SZ_EEEEENS4_13SM90_TMA_LOADENS4_14ComposedLayoutINS4_7SwizzleILi3ELi4ELi3EEENS4_18smem_ptr_flag_bitsILi16EEENST_INS5_IJNSA_ILi8EEESG_EEENS5_IJSG_SB_EEEEEEEvNS4_8identityES12_S1C_vS1D_EENS_8epilogue10collective18CollectiveEpilogueINS1F_22Sm90TmaWarpSpecializedILi3ELi2ELi16ELb1ELb0EEEJSH_NS5_IJSF_NSA_ILi32EEEEEESI_SJ_SI_SJ_NS1F_6fusion15FusionCallbacksIS1J_NS1M_23LinCombPerRowBiasEltActINS1F_6thread4ReLuESI_fSI_SI_fLi8ELNS_15FloatRoundStyleE2EEESH_S1L_JEEES12_NS13_INS14_ILi2ELi4ELi3EEES17_NST_INS5_IJS18_S1K_EEENS5_IJS1K_SB_EEEEEEENS4_17SM75_U32x4_LDSM_NENS4_14SM90_TMA_STOREES1Y_NS4_17SM90_U32x4_STSM_NENS4_9Copy_AtomIJS21_SI_EEEvEEEvvEEEEvNT_6ParamsE)
        /*0020*/ 	.word	0x00000000
.L_22:


//--------------------- .nv.compat                --------------------------
	.section	.nv.compat,"",@"SHT_CUDA_COMPAT_INFO"
	.align	4
        /*0000*/ 	.byte	0x02, 0x09, 0x01, 0x00, 0x02, 0x02, 0x04, 0x00, 0x02, 0x05, 0x05, 0x00, 0x03, 0x07, 0x01, 0x01
        /*0010*/ 	.byte	0x02, 0x03, 0x01, 0x00, 0x02, 0x06, 0x01, 0x00, 0x04, 0x0b, 0x08, 0x00, 0x00, 0x00, 0x00, 0x00
        /*0020*/ 	.byte	0x00, 0x00, 0x00, 0x00


//--------------------- .nv.info._ZN7cutlass13device_kernelINS_4gemm6kernel13GemmUniversalIN4cute5tupleIJiiiiEEENS1_10collective13CollectiveMmaINS1_34MainloopSm90TmaGmmaWarpSpecializedILi8ENS5_IJNS4_1CILi1EEESB_SB_EEENS1_35KernelTmaWarpSpecializedCooperativeEEENS5_IJNSA_ILi128EEENSA_ILi64EEESG_EEENS_6half_tENS5_IJlSB_lEEESI_SJ_NS4_8TiledMMAINS4_8MMA_AtomIJNS4_4SM904GMMA25MMA_64x64x16_F32F16F16_SSILNSN_5MajorE0ELSP_0ELNSN_7ScaleInE1ELSQ_1EEEEEENS4_6LayoutINS5_IJNSA_ILi2EEESB_SB_EEENS5_IJSB_NSA_ILi0EEESW_EEEEENS5_IJNS4_10UnderscoreESZ_SZ_EEEEENS4_13SM90_TMA_LOADENS4_14ComposedLayoutINS4_7SwizzleILi3ELi4ELi3EEENS4_18smem_ptr_flag_bitsILi16EEENST_INS5_IJNSA_ILi8EEESG_EEENS5_IJSG_SB_EEEEEEEvNS4_8identityES12_S1C_vS1D_EENS_8epilogue10collective18CollectiveEpilogueINS1F_22Sm90TmaWarpSpecializedILi3ELi2ELi16ELb1ELb0EEEJSH_NS5_IJSF_NSA_ILi32EEEEEESI_SJ_SI_SJ_NS1F_6fusion15FusionCallbacksIS1J_NS1M_23LinCombPerRowBiasEltActINS1F_6thread4ReLuESI_fSI_SI_fLi8ELNS_15FloatRoundStyleE2EEESH_S1L_JEEES12_NS13_INS14_ILi2ELi4ELi3EEES17_NST_INS5_IJS18_S1K_EEENS5_IJS1K_SB_EEEEEEENS4_17SM75_U32x4_LDSM_NENS4_14SM90_TMA_STOREES1Y_NS4_17SM90_U32x4_STSM_NENS4_9Copy_AtomIJS21_SI_EEEvEEEvvEEEEvNT_6ParamsE --------------------------
	.section	.nv.info._ZN7cutlass13device_kernelINS_4gemm6kernel13GemmUniversalIN4cute5tupleIJiiiiEEENS1_10collective13CollectiveMmaINS1_34MainloopSm90TmaGmmaWarpSpecializedILi8ENS5_IJNS4_1CILi1EEESB_SB_EEENS1_35KernelTmaWarpSpecializedCooperativeEEENS5_IJNSA_ILi128EEENSA_ILi64EEESG_EEENS_6half_tENS5_IJlSB_lEEESI_SJ_NS4_8TiledMMAINS4_8MMA_AtomIJNS4_4SM904GMMA25MMA_64x64x16_F32F16F16_SSILNSN_5MajorE0ELSP_0ELNSN_7ScaleInE1ELSQ_1EEEEEENS4_6LayoutINS5_IJNSA_ILi2EEESB_SB_EEENS5_IJSB_NSA_ILi0EEESW_EEEEENS5_IJNS4_10UnderscoreESZ_SZ_EEEEENS4_13SM90_TMA_LOADENS4_14ComposedLayoutINS4_7SwizzleILi3ELi4ELi3EEENS4_18smem_ptr_flag_bitsILi16EEENST_INS5_IJNSA_ILi8EEESG_EEENS5_IJSG_SB_EEEEEEEvNS4_8identityES12_S1C_vS1D_EENS_8epilogue10collective18CollectiveEpilogueINS1F_22Sm90TmaWarpSpecializedILi3ELi2ELi16ELb1ELb0EEEJSH_NS5_IJSF_NSA_ILi32EEEEEESI_SJ_SI_SJ_NS1F_6fusion15FusionCallbacksIS1J_NS1M_23LinCombPerRowBiasEltActINS1F_6thread4ReLuESI_fSI_SI_fLi8ELNS_15FloatRoundStyleE2EEESH_S1L_JEEES12_NS13_INS14_ILi2ELi4ELi3EEES17_NST_INS5_IJS18_S1K_EEENS5_IJS1K_SB_EEEEEEENS4_17SM75_U32x4_LDSM_NENS4_14SM90_TMA_STOREES1Y_NS4_17SM90_U32x4_STSM_NENS4_9Copy_AtomIJS21_SI_EEEvEEEvvEEEEvNT_6ParamsE,"",@"SHT_CUDA_INFO"
	.sectionflags	@""
	.align	4


	//----- nvinfo : EIATTR_CUDA_API_VERSION
	.align		4
        /*0000*/ 	.byte	0x04, 0x37
        /*0002*/ 	.short	(.L_24 - .L_23)
.L_23:
        /*0004*/ 	.word	0x00000082


	//----- nvinfo : EIATTR_KPARAM_INFO
	.align		4
.L_24:
        /*0008*/ 	.byte	0x04, 0x17
        /*000a*/ 	.short	(.L_26 - .L_25)
.L_25:
        /*000c*/ 	.word	0x00000000
        /*0010*/ 	.short	0x0000
        /*0012*/ 	.short	0x0070
        /*0014*/ 	.byte	0x00, 0xf0, 0x01, 0x1c


	//----- nvinfo : EIATTR_SPARSE_MMA_MASK
	.align		4
.L_26:
        /*0018*/ 	.byte	0x03, 0x50
        /*001a*/ 	.short	0x0000


	//----- nvinfo : EIATTR_MAXREG_COUNT
	.align		4
        /*001c*/ 	.byte	0x03, 0x1b
        /*001e*/ 	.short	0x00a8


	//----- nvinfo : EIATTR_NUM_BARRIERS
	.align		4
        /*0020*/ 	.byte	0x02, 0x4c
        /*0022*/ 	.byte	0x02
	.zero		1


	//----- nvinfo : EIATTR_EXTERNS
	.align		4
        /*0024*/ 	.byte	0x04, 0x0f
        /*0026*/ 	.short	(.L_28 - .L_27)


	//   ....[0]....
	.align		4
.L_27:
        /*0028*/ 	.word	index@(__assertfail)


	//----- nvinfo : EIATTR_MERCURY_ISA_VERSION
	.align		4
.L_28:
        /*002c*/ 	.byte	0x03, 0x5f
        /*002e*/ 	.short	0x0101


	//----- nvinfo : EIATTR_INT_WARP_WIDE_INSTR_OFFSETS
	.align		4
        /*0030*/ 	.byte	0x04, 0x31
        /*0032*/ 	.short	(.L_30 - .L_29)


	//   ....[0]....
.L_29:
        /*0034*/ 	.word	0x00000950


	//   ....[1]....
        /*0038*/ 	.word	0x00000960


	//   ....[2]....
        /*003c*/ 	.word	0x000009e0


	//----- nvinfo : EIATTR_COOP_GROUP_MASK_REGIDS
	.align		4
.L_30:
        /*0040*/ 	.byte	0x04, 0x29
        /*0042*/ 	.short	(.L_32 - .L_31)


	//   ....[0]....
.L_31:
        /*0044*/ 	.word	0xffffffff


	//   ....[1]....
        /*0048*/ 	.word	0xffffffff


	//   ....[2]....
        /*004c*/ 	.word	0xffffffff


	//   ....[3]....
        /*0050*/ 	.word	0xffffffff


	//   ....[4]....
        /*0054*/ 	.word	0xffffffff


	//   ....[5]....
        /*0058*/ 	.word	0xffffffff


	//----- nvinfo : EIATTR_COOP_GROUP_INSTR_OFFSETS
	.align		4
.L_32:
        /*005c*/ 	.byte	0x04, 0x28
        /*005e*/ 	.short	(.L_34 - .L_33)


	//   ....[0]....
.L_33:
        /*0060*/ 	.word	0x00000070


	//   ....[1]....
        /*0064*/ 	.word	0x00000080


	//   ....[2]....
        /*0068*/ 	.word	0x00000440


	//   ....[3]....
        /*006c*/ 	.word	0x00000680


	//   ....[4]....
        /*0070*/ 	.word	0x00000810


	//   ....[5]....
        /*0074*/ 	.word	0x00001560


	//----- nvinfo : EIATTR_REG_RECONFIG
	.align		4
.L_34:
        /*0078*/ 	.byte	0x01, 0x54
	.zero		2


	//----- nvinfo : EIATTR_SYSCALL_OFFSETS
	.align		4
        /*007c*/ 	.byte	0x04, 0x46
        /*007e*/ 	.short	(.L_36 - .L_35)


	//   ....[0]....
.L_35:
        /*0080*/ 	.word	0x00001720


	//   ....[1]....
        /*0084*/ 	.word	0x00002140


	//   ....[2]....
        /*0088*/ 	.word	0x00002230


	//----- nvinfo : EIATTR_MBARRIER_INSTR_OFFSETS
	.align		4
.L_36:
        /*008c*/ 	.byte	0x04, 0x39
        /*008e*/ 	.short	(.L_38 - .L_37)


	//   ....[0]....
.L_37:
        /*0090*/ 	.word	0x00000560
        /*0094*/ 	.word	0x000000ff
        /*0098*/ 	.word	0x00000000
        /*009c*/ 	.short	0x0100
        /*009e*/ 	.byte	0x08
	.zero		1


	//   ....[1]....
        /*00a0*/ 	.word	0x00000570
        /*00a4*/ 	.word	0x000000ff
        /*00a8*/ 	.word	0x00000040
        /*00ac*/ 	.short	0x0100
        /*00ae*/ 	.byte	0x08
	.zero		1


	//   ....[2]....
        /*00b0*/ 	.word	0x00000580
        /*00b4*/ 	.word	0x000000ff
        /*00b8*/ 	.word	0x00000008
        /*00bc*/ 	.short	0x0100
        /*00be*/ 	.byte	0x08
	.zero		1


	//   ....[3]....
        /*00c0*/ 	.word	0x00000590
        /*00c4*/ 	.word	0x000000ff
        /*00c8*/ 	.word	0x00000048
        /*00cc*/ 	.short	0x0100
        /*00ce*/ 	.byte	0x08
	.zero		1


	//   ....[4]....
        /*00d0*/ 	.word	0x000005a0
        /*00d4*/ 	.word	0x000000ff
        /*00d8*/ 	.word	0x00000010
        /*00dc*/ 	.short	0x0100
        /*00de*/ 	.byte	0x08
	.zero		1


	//   ....[5]....
        /*00e0*/ 	.word	0x000005b0
        /*00e4*/ 	.word	0x000000ff
        /*00e8*/ 	.word	0x00000050
        /*00ec*/ 	.short	0x0100
        /*00ee*/ 	.byte	0x08
	.zero		1


	//   ....[6]....
        /*00f0*/ 	.word	0x000005c0
        /*00f4*/ 	.word	0x000000ff
        /*00f8*/ 	.word	0x00000018
        /*00fc*/ 	.short	0x0100
        /*00fe*/ 	.byte	0x08
	.zero		1


	//   ....[7]....
        /*0100*/ 	.word	0x000005d0
        /*0104*/ 	.word	0x000000ff
        /*0108*/ 	.word	0x00000058
        /*010c*/ 	.short	0x0100
        /*010e*/ 	.byte	0x08
	.zero		1


	//   ....[8]....
        /*0110*/ 	.word	0x000005e0
        /*0114*/ 	.word	0x000000ff
        /*0118*/ 	.word	0x00000020
        /*011c*/ 	.short	0x0100
        /*011e*/ 	.byte	0x08
	.zero		1


	//   ....[9]....
        /*0120*/ 	.word	0x000005f0
        /*0124*/ 	.word	0x000000ff
        /*0128*/ 	.word	0x00000060
        /*012c*/ 	.short	0x0100
        /*012e*/ 	.byte	0x08
	.zero		1


	//   ....[10]....
        /*0130*/ 	.word	0x00000600
        /*0134*/ 	.word	0x000000ff
        /*0138*/ 	.word	0x00000028
        /*013c*/ 	.short	0x0100
        /*013e*/ 	.byte	0x08
	.zero		1


	//   ....[11]....
        /*0140*/ 	.word	0x00000610
        /*0144*/ 	.word	0x000000ff
        /*0148*/ 	.word	0x00000068
        /*014c*/ 	.short	0x0100
        /*014e*/ 	.byte	0x08
	.zero		1


	//   ....[12]....
        /*0150*/ 	.word	0x00000620
        /*0154*/ 	.word	0x000000ff
        /*0158*/ 	.word	0x00000030
        /*015c*/ 	.short	0x0100
        /*015e*/ 	.byte	0x08
	.zero		1


	//   ....[13]....
        /*0160*/ 	.word	0x00000630
        /*0164*/ 	.word	0x000000ff
        /*0168*/ 	.word	0x00000070
        /*016c*/ 	.short	0x0100
        /*016e*/ 	.byte	0x08
	.zero		1


	//   ....[14]....
        /*0170*/ 	.word	0x00000640
        /*0174*/ 	.word	0x000000ff
        /*0178*/ 	.word	0x00000038
        /*017c*/ 	.short	0x0100
        /*017e*/ 	.byte	0x08
	.zero		1


	//   ....[15]....
        /*0180*/ 	.word	0x00000650
        /*0184*/ 	.word	0x000000ff
        /*0188*/ 	.word	0x00000078
        /*018c*/ 	.short	0x0100
        /*018e*/ 	.byte	0x08
	.zero		1


	//   ....[16]....
        /*0190*/ 	.word	0x000007a0
        /*0194*/ 	.word	0x000000ff
        /*0198*/ 	.word	0x00000080
        /*019c*/ 	.short	0x0100
        /*019e*/ 	.byte	0x08
	.zero		1


	//   ....[17]....
        /*01a0*/ 	.word	0x000007b0
        /*01a4*/ 	.word	0x000000ff
        /*01a8*/ 	.word	0x00000098
        /*01ac*/ 	.short	0x0100
        /*01ae*/ 	.byte	0x08
	.zero		1


	//   ....[18]....
        /*01b0*/ 	.word	0x000007c0
        /*01b4*/ 	.word	0x000000ff
        /*01b8*/ 	.word	0x00000088
        /*01bc*/ 	.short	0x0100
        /*01be*/ 	.byte	0x08
	.zero		1


	//   ....[19]....
        /*01c0*/ 	.word	0x000007d0
        /*01c4*/ 	.word	0x000000ff
        /*01c8*/ 	.word	0x000000a0
        /*01cc*/ 	.short	0x0100
        /*01ce*/ 	.byte	0x08
	.zero		1


	//   ....[20]....
        /*01d0*/ 	.word	0x000007e0
        /*01d4*/ 	.word	0x000000ff
        /*01d8*/ 	.word	0x00000090
        /*01dc*/ 	.short	0x0100
        /*01de*/ 	.byte	0x08
	.zero		1


	//   ....[21]....
        /*01e0*/ 	.word	0x000007f0
        /*01e4*/ 	.word	0x000000ff
        /*01e8*/ 	.word	0x000000a8
        /*01ec*/ 	.short	0x0100
        /*01ee*/ 	.byte	0x08
	.zero		1


	//   ....[22]....
        /*01f0*/ 	.word	0x00000a80
        /*01f4*/ 	.word	0x000000ff
        /*01f8*/ 	.word	0x000000b0
        /*01fc*/ 	.short	0x0100
        /*01fe*/ 	.byte	0x08
	.zero		1


	//   ....[23]....
        /*0200*/ 	.word	0x00000ae0
        /*0204*/ 	.word	0x000000ff
        /*0208*/ 	.word	0x000000b8
        /*020c*/ 	.short	0x0100
        /*020e*/ 	.byte	0x08
	.zero		1


	//   ....[24]....
        /*0210*/ 	.word	0x000017a0
        /*0214*/ 	.word	0x00000003
        /*0218*/ 	.word	0x00000000
        /*021c*/ 	.short	0x010a
        /*021e*/ 	.byte	0x3f
	.zero		1


	//   ....[25]....
        /*0220*/ 	.word	0x000017e0
        /*0224*/ 	.word	0x00000003
        /*0228*/ 	.word	0x00000000
        /*022c*/ 	.short	0x010a
        /*022e*/ 	.byte	0x3f
	.zero		1


	//   ....[26]....
        /*0230*/ 	.word	0x00001b50
        /*0234*/ 	.word	0x000000ff
        /*0238*/ 	.word	0x00000000
        /*023c*/ 	.short	0x010a
        /*023e*/ 	.byte	0x04
	.zero		1


	//   ....[27]....
        /*0240*/ 	.word	0x00001b90
        /*0244*/ 	.word	0x000000ff
        /*0248*/ 	.word	0x00000000
        /*024c*/ 	.short	0x010a
        /*024e*/ 	.byte	0x04
	.zero		1


	//   ....[28]....
        /*0250*/ 	.word	0x00001df0
        /*0254*/ 	.word	0x000000ff
        /*0258*/ 	.word	0x00000000
        /*025c*/ 	.short	0x0101
        /*025e*/ 	.byte	0x04
	.zero		1


	//   ....[29]....
        /*0260*/ 	.word	0x00001fa0
        /*0264*/ 	.word	0x000000ff
        /*0268*/ 	.word	0x00000000
        /*026c*/ 	.short	0x0101
        /*026e*/ 	.byte	0x04
	.zero		1


	//   ....[30]....
        /*0270*/ 	.word	0x00002b20
        /*0274*/ 	.word	0x00000004
        /*0278*/ 	.word	0x00000080
        /*027c*/ 	.short	0x010a
        /*027e*/ 	.byte	0x3f
	.zero		1


	//   ....[31]....
        /*0280*/ 	.word	0x00003530
        /*0284*/ 	.word	0x000000ff
        /*0288*/ 	.word	0x00000000
        /*028c*/ 	.short	0x0101
        /*028e*/ 	.byte	0x04
	.zero		1


	//   ....[32]....
        /*0290*/ 	.word	0x00003620
        /*0294*/ 	.word	0x00000018
        /*0298*/ 	.word	0x00000080
        /*029c*/ 	.short	0x010a
        /*029e*/ 	.byte	0x3f
	.zero		1


	//   ....[33]....
        /*02a0*/ 	.word	0x00003ca0
        /*02a4*/ 	.word	0x000000ff
        /*02a8*/ 	.word	0x00000000
        /*02ac*/ 	.short	0x0101
        /*02ae*/ 	.byte	0x04
	.zero		1


	//   ....[34]....
        /*02b0*/ 	.word	0x00004630
        /*02b4*/ 	.word	0x000000ff
        /*02b8*/ 	.word	0x00000000
        /*02bc*/ 	.short	0x0101
        /*02be*/ 	.byte	0x04
	.zero		1


	//   ....[35]....
        /*02c0*/ 	.word	0x00004d10
        /*02c4*/ 	.word	0x000000ff
        /*02c8*/ 	.word	0x000000b8
        /*02cc*/ 	.short	0x010a
        /*02ce*/ 	.byte	0x04
	.zero		1


	//   ....[36]....
        /*02d0*/ 	.word	0x00005150
        /*02d4*/ 	.word	0x000000ff
        /*02d8*/ 	.word	0x00000098
        /*02dc*/ 	.short	0x010a
        /*02de*/ 	.byte	0x05
	.zero		1


	//   ....[37]....
        /*02e0*/ 	.word	0x00005250
        /*02e4*/ 	.word	0x000000ff
        /*02e8*/ 	.word	0x00000080
        /*02ec*/ 	.short	0x010b
        /*02ee*/ 	.byte	0x05
	.zero		1


	//   ....[38]....
        /*02f0*/ 	.word	0x000052e0
        /*02f4*/ 	.word	0x000000ff
        /*02f8*/ 	.word	0x00000000
        /*02fc*/ 	.short	0x0101
        /*02fe*/ 	.byte	0x05
	.zero		1


	//   ....[39]....
        /*0300*/ 	.word	0x00005350
        /*0304*/ 	.word	0x000000ff
        /*0308*/ 	.word	0x00000098
        /*030c*/ 	.short	0x010a
        /*030e*/ 	.byte	0x04
	.zero		1


	//   ....[40]....
        /*0310*/ 	.word	0x00005470
        /*0314*/ 	.word	0x000000ff
        /*0318*/ 	.word	0x00000080
        /*031c*/ 	.short	0x010b
        /*031e*/ 	.byte	0x04
	.zero		1


	//   ....[41]....
        /*0320*/ 	.word	0x00005550
        /*0324*/ 	.word	0x000000ff
        /*0328*/ 	.word	0x00000000
        /*032c*/ 	.short	0x0101
        /*032e*/ 	.byte	0x04
	.zero		1


	//   ....[42]....
        /*0330*/ 	.word	0x00005c00
        /*0334*/ 	.word	0x00000003
        /*0338*/ 	.word	0x00000098
        /*033c*/ 	.short	0x010a
        /*033e*/ 	.byte	0x3f
	.zero		1


	//   ....[43]....
        /*0340*/ 	.word	0x00005cd0
        /*0344*/ 	.word	0x00000005
        /*0348*/ 	.word	0x00000098
        /*034c*/ 	.short	0x010a
        /*034e*/ 	.byte	0x3f
	.zero		1


	//   ....[44]....
        /*0350*/ 	.word	0x00005d80
        /*0354*/ 	.word	0x00000003
        /*0358*/ 	.word	0x00000098
        /*035c*/ 	.short	0x010a
        /*035e*/ 	.byte	0x3f
	.zero		1


	//   ....[45]....
        /*0360*/ 	.word	0x000060b0
        /*0364*/ 	.word	0x0000000f
        /*0368*/ 	.word	0x00000040
        /*036c*/ 	.short	0x010a
        /*036e*/ 	.byte	0x3f
	.zero		1


	//   ....[46]....
        /*0370*/ 	.word	0x00006470
        /*0374*/ 	.word	0x00000005
        /*0378*/ 	.word	0x000000b8
        /*037c*/ 	.short	0x0101
        /*037e*/ 	.byte	0x3f
	.zero		1


	//   ....[47]....
        /*0380*/ 	.word	0x00006b80
        /*0384*/ 	.word	0x00000007
        /*0388*/ 	.word	0x00000000
        /*038c*/ 	.short	0x010a
        /*038e*/ 	.byte	0x3f
	.zero		1


	//   ....[48]....
        /*0390*/ 	.word	0x00006c00
        /*0394*/ 	.word	0x00000006
        /*0398*/ 	.word	0x00000000
        /*039c*/ 	.short	0x010a
        /*039e*/ 	.byte	0x3f
	.zero		1


	//   ....[49]....
        /*03a0*/ 	.word	0x00006c90
        /*03a4*/ 	.word	0x00000007
        /*03a8*/ 	.word	0x00000000
        /*03ac*/ 	.short	0x010a
        /*03ae*/ 	.byte	0x3f
	.zero		1


	//   ....[50]....
        /*03b0*/ 	.word	0x00006d20
        /*03b4*/ 	.word	0x00000006
        /*03b8*/ 	.word	0x00000000
        /*03bc*/ 	.short	0x010a
        /*03be*/ 	.byte	0x3f
	.zero		1


	//   ....[51]....
        /*03c0*/ 	.word	0x00006db0
        /*03c4*/ 	.word	0x00000007
        /*03c8*/ 	.word	0x00000000
        /*03cc*/ 	.short	0x010a
        /*03ce*/ 	.byte	0x3f
	.zero		1


	//   ....[52]....
        /*03d0*/ 	.word	0x00006e40
        /*03d4*/ 	.word	0x00000006
        /*03d8*/ 	.word	0x00000000
        /*03dc*/ 	.short	0x010a
        /*03de*/ 	.byte	0x3f
	.zero		1


	//   ....[53]....
        /*03e0*/ 	.word	0x00006ed0
        /*03e4*/ 	.word	0x00000007
        /*03e8*/ 	.word	0x00000000
        /*03ec*/ 	.short	0x010a
        /*03ee*/ 	.byte	0x3f
	.zero		1


	//   ....[54]....
        /*03f0*/ 	.word	0x00006f60
        /*03f4*/ 	.word	0x00000005
        /*03f8*/ 	.word	0x00000000
        /*03fc*/ 	.short	0x010a
        /*03fe*/ 	.byte	0x3f
	.zero		1


	//   ....[55]....
        /*0400*/ 	.word	0x00006fc0
        /*0404*/ 	.word	0x00000003
        /*0408*/ 	.word	0x00000000
        /*040c*/ 	.short	0x010a
        /*040e*/ 	.byte	0x3f
	.zero		1


	//   ....[56]....
        /*0410*/ 	.word	0x00007020
        /*0414*/ 	.word	0x00000004
        /*0418*/ 	.word	0x00000000
        /*041c*/ 	.short	0x010a
        /*041e*/ 	.byte	0x3f
	.zero		1


	//   ....[57]....
        /*0420*/ 	.word	0x00007070
        /*0424*/ 	.word	0x00000004
        /*0428*/ 	.word	0x00000080
        /*042c*/ 	.short	0x010a
        /*042e*/ 	.byte	0x3f
	.zero		1


	//   ....[58]....
        /*0430*/ 	.word	0x000070c0
        /*0434*/ 	.word	0x00000018
        /*0438*/ 	.word	0x00000080
        /*043c*/ 	.short	0x010a
        /*043e*/ 	.byte	0x3f
	.zero		1


	//   ....[59]....
        /*0440*/ 	.word	0x00007120
        /*0444*/ 	.word	0x00000003
        /*0448*/ 	.word	0x000000b8
        /*044c*/ 	.short	0x010a
        /*044e*/ 	.byte	0x3f
	.zero		1


	//   ....[60]....
        /*0450*/ 	.word	0x00007180
        /*0454*/ 	.word	0x00000005
        /*0458*/ 	.word	0x00000098
        /*045c*/ 	.short	0x010a
        /*045e*/ 	.byte	0x3f
	.zero		1


	//   ....[61]....
        /*0460*/ 	.word	0x000071e0
        /*0464*/ 	.word	0x00000005
        /*0468*/ 	.word	0x00000098
        /*046c*/ 	.short	0x010a
        /*046e*/ 	.byte	0x3f
	.zero		1


	//   ....[62]....
        /*0470*/ 	.word	0x00007230
        /*0474*/ 	.word	0x00000003
        /*0478*/ 	.word	0x00000098
        /*047c*/ 	.short	0x010a
        /*047e*/ 	.byte	0x3f
	.zero		1


	//   ....[63]....
        /*0480*/ 	.word	0x00007280
        /*0484*/ 	.word	0x00000005
        /*0488*/ 	.word	0x00000098
        /*048c*/ 	.short	0x010a
        /*048e*/ 	.byte	0x3f
	.zero		1


	//   ....[64]....
        /*0490*/ 	.word	0x00007350
        /*0494*/ 	.word	0x0000000f
        /*0498*/ 	.word	0x00000040
        /*049c*/ 	.short	0x010a
        /*049e*/ 	.byte	0x3f
	.zero		1


	//   ....[65]....
        /*04a0*/ 	.word	0x00007420
        /*04a4*/ 	.word	0x00000007
        /*04a8*/ 	.word	0x00000000
        /*04ac*/ 	.short	0x010a
        /*04ae*/ 	.byte	0x3f
	.zero		1


	//   ....[66]....
        /*04b0*/ 	.word	0x00007470
        /*04b4*/ 	.word	0x00000006
        /*04b8*/ 	.word	0x00000000
        /*04bc*/ 	.short	0x010a
        /*04be*/ 	.byte	0x3f
	.zero		1


	//   ....[67]....
        /*04c0*/ 	.word	0x000074c0
        /*04c4*/ 	.word	0x00000007
        /*04c8*/ 	.word	0x00000000
        /*04cc*/ 	.short	0x010a
        /*04ce*/ 	.byte	0x3f
	.zero		1


	//   ....[68]....
        /*04d0*/ 	.word	0x00007510
        /*04d4*/ 	.word	0x00000006
        /*04d8*/ 	.word	0x00000000
        /*04dc*/ 	.short	0x010a
        /*04de*/ 	.byte	0x3f
	.zero		1


	//   ....[69]....
        /*04e0*/ 	.word	0x00007560
        /*04e4*/ 	.word	0x00000007
        /*04e8*/ 	.word	0x00000000
        /*04ec*/ 	.short	0x010a
        /*04ee*/ 	.byte	0x3f
	.zero		1


	//   ....[70]....
        /*04f0*/ 	.word	0x000075b0
        /*04f4*/ 	.word	0x00000006
        /*04f8*/ 	.word	0x00000000
        /*04fc*/ 	.short	0x010a
        /*04fe*/ 	.byte	0x3f
	.zero		1


	//   ....[71]....
        /*0500*/ 	.word	0x00007600
        /*0504*/ 	.word	0x00000007
        /*0508*/ 	.word	0x00000000
        /*050c*/ 	.short	0x010a
        /*050e*/ 	.byte	0x3f
	.zero		1


	//----- nvinfo : EIATTR_NUM_MBARRIERS
	.align		4
.L_38:
        /*0510*/ 	.byte	0x03, 0x38
        /*0512*/ 	.short	0x0018


	//----- nvinfo : EIATTR_EXIT_INSTR_OFFSETS
	.align		4
        /*0514*/ 	.byte	0x04, 0x1c
        /*0516*/ 	.short	(.L_40 - .L_39)


	//   ....[0]....
.L_39:
        /*0518*/ 	.word	0x00006fb0


	//----- nvinfo : EIATTR_MAX_THREADS
	.align		4
.L_40:
        /*051c*/ 	.byte	0x04, 0x05
        /*051e*/ 	.short	(.L_42 - .L_41)
.L_41:
        /*0520*/ 	.word	0x00000180
        /*0524*/ 	.word	0x00000001
        /*0528*/ 	.word	0x00000001


	//----- nvinfo : EIATTR_CRS_STACK_SIZE
	.align		4
.L_42:
        /*052c*/ 	.byte	0x04, 0x1e
        /*052e*/ 	.short	(.L_44 - .L_43)
.L_43:
        /*0530*/ 	.word	0x00000000


	//----- nvinfo : EIATTR_CBANK_PARAM_SIZE
	.align		4
.L_44:
        /*0534*/ 	.byte	0x03, 0x19
        /*0536*/ 	.short	0x0770


	//----- nvinfo : EIATTR_PARAM_CBANK
	.align		4
        /*0538*/ 	.byte	0x04, 0x0a
        /*053a*/ 	.short	(.L_46 - .L_45)
	.align		4
.L_45:
        /*053c*/ 	.word	index@(.nv.constant0._ZN7cutlass13device_kernelINS_4gemm6kernel13GemmUniversalIN4cute5tupleIJiiiiEEENS1_10collective13CollectiveMmaINS1_34MainloopSm90TmaGmmaWarpSpecializedILi8ENS5_IJNS4_1CILi1EEESB_SB_EEENS1_35KernelTmaWarpSpecializedCooperativeEEENS5_IJNSA_ILi128EEENSA_ILi64EEESG_EEENS_6half_tENS5_IJlSB_lEEESI_SJ_NS4_8TiledMMAINS4_8MMA_AtomIJNS4_4SM904GMMA25MMA_64x64x16_F32F16F16_SSILNSN_5MajorE0ELSP_0ELNSN_7ScaleInE1ELSQ_1EEEEEENS4_6LayoutINS5_IJNSA_ILi2EEESB_SB_EEENS5_IJSB_NSA_ILi0EEESW_EEEEENS5_IJNS4_10UnderscoreESZ_SZ_EEEEENS4_13SM90_TMA_LOADENS4_14ComposedLayoutINS4_7SwizzleILi3ELi4ELi3EEENS4_18smem_ptr_flag_bitsILi16EEENST_INS5_IJNSA_ILi8EEESG_EEENS5_IJSG_SB_EEEEEEEvNS4_8identityES12_S1C_vS1D_EENS_8epilogue10collective18CollectiveEpilogueINS1F_22Sm90TmaWarpSpecializedILi3ELi2ELi16ELb1ELb0EEEJSH_NS5_IJSF_NSA_ILi32EEEEEESI_SJ_SI_SJ_NS1F_6fusion15FusionCallbacksIS1J_NS1M_23LinCombPerRowBiasEltActINS1F_6thread4ReLuESI_fSI_SI_fLi8ELNS_15FloatRoundStyleE2EEESH_S1L_JEEES12_NS13_INS14_ILi2ELi4ELi3EEES17_NST_INS5_IJS18_S1K_EEENS5_IJS1K_SB_EEEEEEENS4_17SM75_U32x4_LDSM_NENS4_14SM90_TMA_STOREES1Y_NS4_17SM90_U32x4_STSM_NENS4_9Copy_AtomIJS21_SI_EEEvEEEvvEEEEvNT_6ParamsE)
        /*0540*/ 	.short	0x0210
        /*0542*/ 	.short	0x0770


	//----- nvinfo : EIATTR_SW_WAR
	.align		4
.L_46:
        /*0544*/ 	.byte	0x04, 0x36
        /*0546*/ 	.short	(.L_48 - .L_47)
.L_47:
        /*0548*/ 	.word	0x00000008
.L_48:


//--------------------- .nv.callgraph             --------------------------
	.section	.nv.callgraph,"",@"SHT_CUDA_CALLGRAPH"
	.align	4
	.sectionentsize	8
	.align		4
        /*0000*/ 	.word	0x00000000
	.align		4
        /*0004*/ 	.word	0xffffffff
	.align		4
        /*0008*/ 	.word	index@(_ZN7cutlass13device_kernelINS_4gemm6kernel13GemmUniversalIN4cute5tupleIJiiiiEEENS1_10collective13CollectiveMmaINS1_34MainloopSm90TmaGmmaWarpSpecializedILi8ENS5_IJNS4_1CILi1EEESB_SB_EEENS1_35KernelTmaWarpSpecializedCooperativeEEENS5_IJNSA_ILi128EEENSA_ILi64EEESG_EEENS_6half_tENS5_IJlSB_lEEESI_SJ_NS4_8TiledMMAINS4_8MMA_AtomIJNS4_4SM904GMMA25MMA_64x64x16_F32F16F16_SSILNSN_5MajorE0ELSP_0ELNSN_7ScaleInE1ELSQ_1EEEEEENS4_6LayoutINS5_IJNSA_ILi2EEESB_SB_EEENS5_IJSB_NSA_ILi0EEESW_EEEEENS5_IJNS4_10UnderscoreESZ_SZ_EEEEENS4_13SM90_TMA_LOADENS4_14ComposedLayoutINS4_7SwizzleILi3ELi4ELi3EEENS4_18smem_ptr_flag_bitsILi16EEENST_INS5_IJNSA_ILi8EEESG_EEENS5_IJSG_SB_EEEEEEEvNS4_8identityES12_S1C_vS1D_EENS_8epilogue10collective18CollectiveEpilogueINS1F_22Sm90TmaWarpSpecializedILi3ELi2ELi16ELb1ELb0EEEJSH_NS5_IJSF_NSA_ILi32EEEEEESI_SJ_SI_SJ_NS1F_6fusion15FusionCallbacksIS1J_NS1M_23LinCombPerRowBiasEltActINS1F_6thread4ReLuESI_fSI_SI_fLi8ELNS_15FloatRoundStyleE2EEESH_S1L_JEEES12_NS13_INS14_ILi2ELi4ELi3EEES17_NST_INS5_IJS18_S1K_EEENS5_IJS1K_SB_EEEEEEENS4_17SM75_U32x4_LDSM_NENS4_14SM90_TMA_STOREES1Y_NS4_17SM90_U32x4_STSM_NENS4_9Copy_AtomIJS21_SI_EEEvEEEvvEEEEvNT_6ParamsE)
	.align		4
        /*000c*/ 	.word	index@(__assertfail)
	.align		4
        /*0010*/ 	.word	0x00000000
	.align		4
        /*0014*/ 	.word	0xfffffffe
	.align		4
        /*0018*/ 	.word	0x00000000
	.align		4
        /*001c*/ 	.word	0xfffffffd
	.align		4
        /*0020*/ 	.word	0x00000000
	.align		4
        /*0024*/ 	.word	0xfffffffc


//--------------------- .nv.constant4             --------------------------
	.section	.nv.constant4,"a",@progbits
	.align	8
	.align		8
.nv.constant4:
        /*0000*/ 	.dword	__assertfail
	.align		8
        /*0008*/ 	.dword	__unnamed_1
	.align		8
        /*0010*/ 	.dword	__unnamed_2
	.align		8
        /*0018*/ 	.dword	_ZN39_INTERNAL_231dde53_4_k_cu_f460c9a3_27994cuda3std3__45__cpo5beginE
	.align		8
        /*0020*/ 	.dword	_ZN39_INTERNAL_231dde53_4_k_cu_f460c9a3_27994cuda3std3__45__cpo3endE
	.align		8
        /*0028*/ 	.dword	_ZN39_INTERNAL_231dde53_4_k_cu_f460c9a3_27994cuda3std3__45__cpo6cbeginE
	.align		8
        /*0030*/ 	.dword	_ZN39_INTERNAL_231dde53_4_k_cu_f460c9a3_27994cuda3std3__45__cpo4cendE
	.align		8
        /*0038*/ 	.dword	_ZN39_INTERNAL_231dde53_4_k_cu_f460c9a3_27994cuda3std3__441_GLOBAL__N__231dde53_4_k_cu_f460c9a3_27996ignoreE
	.align		8
        /*0040*/ 	.dword	_ZN39_INTERNAL_231dde53_4_k_cu_f460c9a3_27994cuda3std3__419piecewise_constructE
	.align		8
        /*0048*/ 	.dword	_ZN39_INTERNAL_231dde53_4_k_cu_f460c9a3_27994cuda3std3__48in_placeE
	.align		8
        /*0050*/ 	.dword	_ZN39_INTERNAL_231dde53_4_k_cu_f460c9a3_27994cuda3std6ranges3__45__cpo4swapE
	.align		8
        /*0058*/ 	.dword	_ZN39_INTERNAL_231dde53_4_k_cu_f460c9a3_27994cuda3std6ranges3__45__cpo9iter_moveE
	.align		8
        /*0060*/ 	.dword	_ZN39_INTERNAL_231dde53_4_k_cu_f460c9a3_27994cute7productE
	.align		8
        /*0068*/ 	.dword	_ZN39_INTERNAL_231dde53_4_k_cu_f460c9a3_27994cute1_E
	.align		8
        /*0070*/ 	.dword	$str$22
	.align		8
        /*0078*/ 	.dword	$str$23
	.align		8
        /*0080*/ 	.dword	$str$26
	.align		8
        /*0088*/ 	.dword	$str$27


//--------------------- .text._ZN7cutlass13device_kernelINS_4gemm6kernel13GemmUniversalIN4cute5tupleIJiiiiEEENS1_10collective13CollectiveMmaINS1_34MainloopSm90TmaGmmaWarpSpecializedILi8ENS5_IJNS4_1CILi1EEESB_SB_EEENS1_35KernelTmaWarpSpecializedCooperativeEEENS5_IJNSA_ILi128EEENSA_ILi64EEESG_EEENS_6half_tENS5_IJlSB_lEEESI_SJ_NS4_8TiledMMAINS4_8MMA_AtomIJNS4_4SM904GMMA25MMA_64x64x16_F32F16F16_SSILNSN_5MajorE0ELSP_0ELNSN_7ScaleInE1ELSQ_1EEEEEENS4_6LayoutINS5_IJNSA_ILi2EEESB_SB_EEENS5_IJSB_NSA_ILi0EEESW_EEEEENS5_IJNS4_10UnderscoreESZ_SZ_EEEEENS4_13SM90_TMA_LOADENS4_14ComposedLayoutINS4_7SwizzleILi3ELi4ELi3EEENS4_18smem_ptr_flag_bitsILi16EEENST_INS5_IJNSA_ILi8EEESG_EEENS5_IJSG_SB_EEEEEEEvNS4_8identityES12_S1C_vS1D_EENS_8epilogue10collective18CollectiveEpilogueINS1F_22Sm90TmaWarpSpecializedILi3ELi2ELi16ELb1ELb0EEEJSH_NS5_IJSF_NSA_ILi32EEEEEESI_SJ_SI_SJ_NS1F_6fusion15FusionCallbacksIS1J_NS1M_23LinCombPerRowBiasEltActINS1F_6thread4ReLuESI_fSI_SI_fLi8ELNS_15FloatRoundStyleE2EEESH_S1L_JEEES12_NS13_INS14_ILi2ELi4ELi3EEES17_NST_INS5_IJS18_S1K_EEENS5_IJS1K_SB_EEEEEEENS4_17SM75_U32x4_LDSM_NENS4_14SM90_TMA_STOREES1Y_NS4_17SM90_U32x4_STSM_NENS4_9Copy_AtomIJS21_SI_EEEvEEEvvEEEEvNT_6ParamsE --------------------------
	.section	.text._ZN7cutlass13device_kernelINS_4gemm6kernel13GemmUniversalIN4cute5tupleIJiiiiEEENS1_10collective13CollectiveMmaINS1_34MainloopSm90TmaGmmaWarpSpecializedILi8ENS5_IJNS4_1CILi1EEESB_SB_EEENS1_35KernelTmaWarpSpecializedCooperativeEEENS5_IJNSA_ILi128EEENSA_ILi64EEESG_EEENS_6half_tENS5_IJlSB_lEEESI_SJ_NS4_8TiledMMAINS4_8MMA_AtomIJNS4_4SM904GMMA25MMA_64x64x16_F32F16F16_SSILNSN_5MajorE0ELSP_0ELNSN_7ScaleInE1ELSQ_1EEEEEENS4_6LayoutINS5_IJNSA_ILi2EEESB_SB_EEENS5_IJSB_NSA_ILi0EEESW_EEEEENS5_IJNS4_10UnderscoreESZ_SZ_EEEEENS4_13SM90_TMA_LOADENS4_14ComposedLayoutINS4_7SwizzleILi3ELi4ELi3EEENS4_18smem_ptr_flag_bitsILi16EEENST_INS5_IJNSA_ILi8EEESG_EEENS5_IJSG_SB_EEEEEEEvNS4_8identityES12_S1C_vS1D_EENS_8epilogue10collective18CollectiveEpilogueINS1F_22Sm90TmaWarpSpecializedILi3ELi2ELi16ELb1ELb0EEEJSH_NS5_IJSF_NSA_ILi32EEEEEESI_SJ_SI_SJ_NS1F_6fusion15FusionCallbacksIS1J_NS1M_23LinCombPerRowBiasEltActINS1F_6thread4ReLuESI_fSI_SI_fLi8ELNS_15FloatRoundStyleE2EEESH_S1L_JEEES12_NS13_INS14_ILi2ELi4ELi3EEES17_NST_INS5_IJS18_S1K_EEENS5_IJS1K_SB_EEEEEEENS4_17SM75_U32x4_LDSM_NENS4_14SM90_TMA_STOREES1Y_NS4_17SM90_U32x4_STSM_NENS4_9Copy_AtomIJS21_SI_EEEvEEEvvEEEEvNT_6ParamsE,"ax",@progbits
	.align	128
.text._ZN7cutlass13device_kernelINS_4gemm6kernel13GemmUniversalIN4cute5tupleIJiiiiEEENS1_10collective13CollectiveMmaINS1_34MainloopSm90TmaGmmaWarpSpecializedILi8ENS5_IJNS4_1CILi1EEESB_SB_EEENS1_35KernelTmaWarpSpecializedCooperativeEEENS5_IJNSA_ILi128EEENSA_ILi64EEESG_EEENS_6half_tENS5_IJlSB_lEEESI_SJ_NS4_8TiledMMAINS4_8MMA_AtomIJNS4_4SM904GMMA25MMA_64x64x16_F32F16F16_SSILNSN_5MajorE0ELSP_0ELNSN_7ScaleInE1ELSQ_1EEEEEENS4_6LayoutINS5_IJNSA_ILi2EEESB_SB_EEENS5_IJSB_NSA_ILi0EEESW_EEEEENS5_IJNS4_10UnderscoreESZ_SZ_EEEEENS4_13SM90_TMA_LOADENS4_14ComposedLayoutINS4_7SwizzleILi3ELi4ELi3EEENS4_18smem_ptr_flag_bitsILi16EEENST_INS5_IJNSA_ILi8EEESG_EEENS5_IJSG_SB_EEEEEEEvNS4_8identityES12_S1C_vS1D_EENS_8epilogue10collective18CollectiveEpilogueINS1F_22Sm90TmaWarpSpecializedILi3ELi2ELi16ELb1ELb0EEEJSH_NS5_IJSF_NSA_ILi32EEEEEESI_SJ_SI_SJ_NS1F_6fusion15FusionCallbacksIS1J_NS1M_23LinCombPerRowBiasEltActINS1F_6thread4ReLuESI_fSI_SI_fLi8ELNS_15FloatRoundStyleE2EEESH_S1L_JEEES12_NS13_INS14_ILi2ELi4ELi3EEES17_NST_INS5_IJS18_S1K_EEENS5_IJS1K_SB_EEEEEEENS4_17SM75_U32x4_LDSM_NENS4_14SM90_TMA_STOREES1Y_NS4_17SM90_U32x4_STSM_NENS4_9Copy_AtomIJS21_SI_EEEvEEEvvEEEEvNT_6ParamsE:
        .type           _ZN7cutlass13device_kernelINS_4gemm6kernel13GemmUniversalIN4cute5tupleIJiiiiEEENS1_10collective13CollectiveMmaINS1_34MainloopSm90TmaGmmaWarpSpecializedILi8ENS5_IJNS4_1CILi1EEESB_SB_EEENS1_35KernelTmaWarpSpecializedCooperativeEEENS5_IJNSA_ILi128EEENSA_ILi64EEESG_EEENS_6half_tENS5_IJlSB_lEEESI_SJ_NS4_8TiledMMAINS4_8MMA_AtomIJNS4_4SM904GMMA25MMA_64x64x16_F32F16F16_SSILNSN_5MajorE0ELSP_0ELNSN_7ScaleInE1ELSQ_1EEEEEENS4_6LayoutINS5_IJNSA_ILi2EEESB_SB_EEENS5_IJSB_NSA_ILi0EEESW_EEEEENS5_IJNS4_10UnderscoreESZ_SZ_EEEEENS4_13SM90_TMA_LOADENS4_14ComposedLayoutINS4_7SwizzleILi3ELi4ELi3EEENS4_18smem_ptr_flag_bitsILi16EEENST_INS5_IJNSA_ILi8EEESG_EEENS5_IJSG_SB_EEEEEEEvNS4_8identityES12_S1C_vS1D_EENS_8epilogue10collective18CollectiveEpilogueINS1F_22Sm90TmaWarpSpecializedILi3ELi2ELi16ELb1ELb0EEEJSH_NS5_IJSF_NSA_ILi32EEEEEESI_SJ_SI_SJ_NS1F_6fusion15FusionCallbacksIS1J_NS1M_23LinCombPerRowBiasEltActINS1F_6thread4ReLuESI_fSI_SI_fLi8ELNS_15FloatRoundStyleE2EEESH_S1L_JEEES12_NS13_INS14_ILi2ELi4ELi3EEES17_NST_INS5_IJS18_S1K_EEENS5_IJS1K_SB_EEEEEEENS4_17SM75_U32x4_LDSM_NENS4_14SM90_TMA_STOREES1Y_NS4_17SM90_U32x4_STSM_NENS4_9Copy_AtomIJS21_SI_EEEvEEEvvEEEEvNT_6ParamsE,@function
        .size           _ZN7cutlass13device_kernelINS_4gemm6kernel13GemmUniversalIN4cute5tupleIJiiiiEEENS1_10collective13CollectiveMmaINS1_34MainloopSm90TmaGmmaWarpSpecializedILi8ENS5_IJNS4_1CILi1EEESB_SB_EEENS1_35KernelTmaWarpSpecializedCooperativeEEENS5_IJNSA_ILi128EEENSA_ILi64EEESG_EEENS_6half_tENS5_IJlSB_lEEESI_SJ_NS4_8TiledMMAINS4_8MMA_AtomIJNS4_4SM904GMMA25MMA_64x64x16_F32F16F16_SSILNSN_5MajorE0ELSP_0ELNSN_7ScaleInE1ELSQ_1EEEEEENS4_6LayoutINS5_IJNSA_ILi2EEESB_SB_EEENS5_IJSB_NSA_ILi0EEESW_EEEEENS5_IJNS4_10UnderscoreESZ_SZ_EEEEENS4_13SM90_TMA_LOADENS4_14ComposedLayoutINS4_7SwizzleILi3ELi4ELi3EEENS4_18smem_ptr_flag_bitsILi16EEENST_INS5_IJNSA_ILi8EEESG_EEENS5_IJSG_SB_EEEEEEEvNS4_8identityES12_S1C_vS1D_EENS_8epilogue10collective18CollectiveEpilogueINS1F_22Sm90TmaWarpSpecializedILi3ELi2ELi16ELb1ELb0EEEJSH_NS5_IJSF_NSA_ILi32EEEEEESI_SJ_SI_SJ_NS1F_6fusion15FusionCallbacksIS1J_NS1M_23LinCombPerRowBiasEltActINS1F_6thread4ReLuESI_fSI_SI_fLi8ELNS_15FloatRoundStyleE2EEESH_S1L_JEEES12_NS13_INS14_ILi2ELi4ELi3EEES17_NST_INS5_IJS18_S1K_EEENS5_IJS1K_SB_EEEEEEENS4_17SM75_U32x4_LDSM_NENS4_14SM90_TMA_STOREES1Y_NS4_17SM90_U32x4_STSM_NENS4_9Copy_AtomIJS21_SI_EEEvEEEvvEEEEvNT_6ParamsE,(.L_x_159 - _ZN7cutlass13device_kernelINS_4gemm6kernel13GemmUniversalIN4cute5tupleIJiiiiEEENS1_10collective13CollectiveMmaINS1_34MainloopSm90TmaGmmaWarpSpecializedILi8ENS5_IJNS4_1CILi1EEESB_SB_EEENS1_35KernelTmaWarpSpecializedCooperativeEEENS5_IJNSA_ILi128EEENSA_ILi64EEESG_EEENS_6half_tENS5_IJlSB_lEEESI_SJ_NS4_8TiledMMAINS4_8MMA_AtomIJNS4_4SM904GMMA25MMA_64x64x16_F32F16F16_SSILNSN_5MajorE0ELSP_0ELNSN_7ScaleInE1ELSQ_1EEEEEENS4_6LayoutINS5_IJNSA_ILi2EEESB_SB_EEENS5_IJSB_NSA_ILi0EEESW_EEEEENS5_IJNS4_10UnderscoreESZ_SZ_EEEEENS4_13SM90_TMA_LOADENS4_14ComposedLayoutINS4_7SwizzleILi3ELi4ELi3EEENS4_18smem_ptr_flag_bitsILi16EEENST_INS5_IJNSA_ILi8EEESG_EEENS5_IJSG_SB_EEEEEEEvNS4_8identityES12_S1C_vS1D_EENS_8epilogue10collective18CollectiveEpilogueINS1F_22Sm90TmaWarpSpecializedILi3ELi2ELi16ELb1ELb0EEEJSH_NS5_IJSF_NSA_ILi32EEEEEESI_SJ_SI_SJ_NS1F_6fusion15FusionCallbacksIS1J_NS1M_23LinCombPerRowBiasEltActINS1F_6thread4ReLuESI_fSI_SI_fLi8ELNS_15FloatRoundStyleE2EEESH_S1L_JEEES12_NS13_INS14_ILi2ELi4ELi3EEES17_NST_INS5_IJS18_S1K_EEENS5_IJS1K_SB_EEEEEEENS4_17SM75_U32x4_LDSM_NENS4_14SM90_TMA_STOREES1Y_NS4_17SM90_U32x4_STSM_NENS4_9Copy_AtomIJS21_SI_EEEvEEEvvEEEEvNT_6ParamsE)
        .other          _ZN7cutlass13device_kernelINS_4gemm6kernel13GemmUniversalIN4cute5tupleIJiiiiEEENS1_10collective13CollectiveMmaINS1_34MainloopSm90TmaGmmaWarpSpecializedILi8ENS5_IJNS4_1CILi1EEESB_SB_EEENS1_35KernelTmaWarpSpecializedCooperativeEEENS5_IJNSA_ILi128EEENSA_ILi64EEESG_EEENS_6half_tENS5_IJlSB_lEEESI_SJ_NS4_8TiledMMAINS4_8MMA_AtomIJNS4_4SM904GMMA25MMA_64x64x16_F32F16F16_SSILNSN_5MajorE0ELSP_0ELNSN_7ScaleInE1ELSQ_1EEEEEENS4_6LayoutINS5_IJNSA_ILi2EEESB_SB_EEENS5_IJSB_NSA_ILi0EEESW_EEEEENS5_IJNS4_10UnderscoreESZ_SZ_EEEEENS4_13SM90_TMA_LOADENS4_14ComposedLayoutINS4_7SwizzleILi3ELi4ELi3EEENS4_18smem_ptr_flag_bitsILi16EEENST_INS5_IJNSA_ILi8EEESG_EEENS5_IJSG_SB_EEEEEEEvNS4_8identityES12_S1C_vS1D_EENS_8epilogue10collective18CollectiveEpilogueINS1F_22Sm90TmaWarpSpecializedILi3ELi2ELi16ELb1ELb0EEEJSH_NS5_IJSF_NSA_ILi32EEEEEESI_SJ_SI_SJ_NS1F_6fusion15FusionCallbacksIS1J_NS1M_23LinCombPerRowBiasEltActINS1F_6thread4ReLuESI_fSI_SI_fLi8ELNS_15FloatRoundStyleE2EEESH_S1L_JEEES12_NS13_INS14_ILi2ELi4ELi3EEES17_NST_INS5_IJS18_S1K_EEENS5_IJS1K_SB_EEEEEEENS4_17SM75_U32x4_LDSM_NENS4_14SM90_TMA_STOREES1Y_NS4_17SM90_U32x4_STSM_NENS4_9Copy_AtomIJS21_SI_EEEvEEEvvEEEEvNT_6ParamsE,@"STO_CUDA_ENTRY STV_DEFAULT"
_ZN7cutlass13device_kernelINS_4gemm6kernel13GemmUniversalIN4cute5tupleIJiiiiEEENS1_10collective13CollectiveMmaINS1_34MainloopSm90TmaGmmaWarpSpecializedILi8ENS5_IJNS4_1CILi1EEESB_SB_EEENS1_35KernelTmaWarpSpecializedCooperativeEEENS5_IJNSA_ILi128EEENSA_ILi64EEESG_EEENS_6half_tENS5_IJlSB_lEEESI_SJ_NS4_8TiledMMAINS4_8MMA_AtomIJNS4_4SM904GMMA25MMA_64x64x16_F32F16F16_SSILNSN_5MajorE0ELSP_0ELNSN_7ScaleInE1ELSQ_1EEEEEENS4_6LayoutINS5_IJNSA_ILi2EEESB_SB_EEENS5_IJSB_NSA_ILi0EEESW_EEEEENS5_IJNS4_10UnderscoreESZ_SZ_EEEEENS4_13SM90_TMA_LOADENS4_14ComposedLayoutINS4_7SwizzleILi3ELi4ELi3EEENS4_18smem_ptr_flag_bitsILi16EEENST_INS5_IJNSA_ILi8EEESG_EEENS5_IJSG_SB_EEEEEEEvNS4_8identityES12_S1C_vS1D_EENS_8epilogue10collective18CollectiveEpilogueINS1F_22Sm90TmaWarpSpecializedILi3ELi2ELi16ELb1ELb0EEEJSH_NS5_IJSF_NSA_ILi32EEEEEESI_SJ_SI_SJ_NS1F_6fusion15FusionCallbacksIS1J_NS1M_23LinCombPerRowBiasEltActINS1F_6thread4ReLuESI_fSI_SI_fLi8ELNS_15FloatRoundStyleE2EEESH_S1L_JEEES12_NS13_INS14_ILi2ELi4ELi3EEES17_NST_INS5_IJS18_S1K_EEENS5_IJS1K_SB_EEEEEEENS4_17SM75_U32x4_LDSM_NENS4_14SM90_TMA_STOREES1Y_NS4_17SM90_U32x4_STSM_NENS4_9Copy_AtomIJS21_SI_EEEvEEEvvEEEEvNT_6ParamsE:
[----:B------:R-:W1:Y:S01]  /*0000*/  LDC R1, c[0x0][0x28] ;  /* 0x00000a00ff017b82 */ /* 0x000e620000000800 */
[----:B------:R-:W2:Y:S07]  /*0010*/  S2R R18, SR_TID.X ;  /* 0x0000000000127919 */ /* 0x000eae0000002100 */
[----:B------:R-:W3:Y:S01]  /*0020*/  LDC.64 R4, c[0x0][0x588] ;  /* 0x00016200ff047b82 */ /* 0x000ee20000000a00 */
[----:B------:R-:W-:Y:S01]  /*0030*/  ELECT P0, URZ, PT ;  /* 0x00000000003f782f */ /* 0x000fe20003800000 */
[----:B------:R-:W-:Y:S01]  /*0040*/  BSSY B0, `(.L_x_0) ;  /* 0x0000016000007945 */ /* 0x000fe20003800000 */
[----:B--2---:R-:W-:-:S02]  /*0050*/  SHF.R.U32.HI R6, RZ, 0x5, R18 ;  /* 0x00000005ff067819 */ /* 0x004fc40000011612 */
[----:B------:R-:W-:-:S03]  /*0060*/  SHF.R.U32.HI R2, RZ, 0x7, R18 ;  /* 0x00000007ff027819 */ /* 0x000fc60000011612 */
[----:B------:R-:W2:Y:S04]  /*0070*/  SHFL.IDX PT, R0, R6, RZ, 0x1f ;  /* 0x00001fff06007589 */ /* 0x000ea800000e0000 */
[----:B------:R4:W1:Y:S01]  /*0080*/  SHFL.IDX PT, R10, R2, RZ, 0x1f ;  /* 0x00001fff020a7589 */ /* 0x00086200000e0000 */
[----:B--2---:R-:W-:Y:S02]  /*0090*/  ISETP.NE.OR P0, PT, R0, RZ, !P0 ;  /* 0x000000ff0000720c */ /* 0x004fe40004705670 */
[----:B------:R-:W-:-:S11]  /*00a0*/  SHF.R.S32.HI R3, RZ, 0x1f, R0 ;  /* 0x0000001fff037819 */ /* 0x000fd60000011400 */
[----:B-1-34-:R-:W-:Y:S05]  /*00b0*/  @P0 BRA `(.L_x_1) ;  /* 0x0000000000380947 */ /* 0x01afea0003800000 */
[----:B------:R-:W-:Y:S02]  /*00c0*/  ULDC.64 UR4, c[0x0][0x198] ;  /* 0x0000660000047ab9 */ /* 0x000fe40000000a00 */
[----:B------:R-:W-:Y:S02]  /*00d0*/  UIADD3 UR6, UP0, UR4, 0xf0, URZ ;  /* 0x000000f004067890 */ /* 0x000fe4000ff1e03f */
[----:B------:R-:W-:Y:S02]  /*00e0*/  UIADD3 UR8, UP1, UR4, 0x1f0, URZ ;  /* 0x000001f004087890 */ /* 0x000fe4000ff3e03f */
[----:B------:R-:W-:Y:S02]  /*00f0*/  UIADD3 UR10, UP2, UR4, 0x3f0, URZ ;  /* 0x000003f0040a7890 */ /* 0x000fe4000ff5e03f */
[----:B------:R-:W-:Y:S02]  /*0100*/  UIADD3 UR4, UP3, UR4, 0x4f0, URZ ;  /* 0x000004f004047890 */ /* 0x000fe4000ff7e03f */
[----:B------:R-:W-:-:S02]  /*0110*/  UIADD3.X UR7, URZ, UR5, URZ, UP0, !UPT ;  /* 0x000000053f077290 */ /* 0x000fc400087fe43f */
[----:B------:R-:W-:Y:S02]  /*0120*/  UIADD3.X UR9, URZ, UR5, URZ, UP1, !UPT ;  /* 0x000000053f097290 */ /* 0x000fe40008ffe43f */
[----:B------:R-:W-:Y:S02]  /*0130*/  UIADD3.X UR11, URZ, UR5, URZ, UP2, !UPT ;  /* 0x000000053f0b7290 */ /* 0x000fe400097fe43f */
[----:B------:R-:W-:-:S03]  /*0140*/  UIADD3.X UR5, URZ, UR5, URZ, UP3, !UPT ;  /* 0x000000053f057290 */ /* 0x000fc60009ffe43f */
[----:B------:R1:W-:Y:S02]  /*0150*/  UTMACCTL.PF [UR6] ;  /* 0x00000000060079b9 */ /* 0x0003e40008040000 */
[----:B------:R1:W-:Y:S02]  /*0160*/  UTMACCTL.PF [UR8] ;  /* 0x00000000080079b9 */ /* 0x0003e40008040000 */
[----:B------:R1:W-:Y:S02]  /*0170*/  UTMACCTL.PF [UR10] ;  /* 0x000000000a0079b9 */ /* 0x0003e40008040000 */
[----:B------:R1:W-:Y:S02]  /*0180*/  UTMACCTL.PF [UR4] ;  /* 0x00000000040079b9 */ /* 0x0003e40008040000 */
[----:B-1----:R-:W-:Y:S01]  /*0190*/  NOP ;  /* 0x0000000000007918 */ /* 0x002fe20000000000 */
.L_x_1:
[----:B------:R-:W-:Y:S05]  /*01a0*/  BSYNC B0 ;  /* 0x0000000000007941 */ /* 0x000fea0003800000 */
.L_x_0:
[----:B------:R-:W-:Y:S01]  /*01b0*/  ULDC.64 UR4, c[0x0][0x590] ;  /* 0x0001640000047ab9 */ /* 0x000fe20000000a00 */
[----:B------:R-:W-:Y:S01]  /*01c0*/  LEA.HI R3, R3, R0, RZ, 0x2 ;  /* 0x0000000003037211 */ /* 0x000fe200078f10ff */
[----:B------:R-:W-:Y:S01]  /*01d0*/  ULDC.64 UR54, c[0x0][0x208] ;  /* 0x0000820000367ab9 */ /* 0x000fe20000000a00 */
[----:B------:R-:W-:Y:S01]  /*01e0*/  ISETP.NE.U32.AND P2, PT, RZ, UR4, PT ;  /* 0x00000004ff007c0c */ /* 0x000fe2000bf45070 */
[----:B------:R-:W-:Y:S01]  /*01f0*/  IMAD.MOV.U32 R2, RZ, RZ, R4 ;  /* 0x000000ffff027224 */ /* 0x000fe200078e0004 */
[----:B------:R-:W-:Y:S02]  /*0200*/  LOP3.LUT R3, R3, 0xfffffffc, RZ, 0xc0, !PT ;  /* 0xfffffffc03037812 */ /* 0x000fe400078ec0ff */
[----:B------:R-:W-:Y:S02]  /*0210*/  ISETP.NE.AND.EX P3, PT, RZ, UR5, PT, P2 ;  /* 0x00000005ff007c0c */ /* 0x000fe4000bf65320 */
[----:B------:R-:W-:Y:S01]  /*0220*/  PRMT R7, RZ, 0x7610, R7 ;  /* 0x00007610ff077816 */ /* 0x000fe20000000007 */
[----:B------:R-:W-:-:S02]  /*0230*/  IMAD.IADD R0, R0, 0x1, -R3 ;  /* 0x0000000100007824 */ /* 0x000fc400078e0a03 */
[----:B------:R-:W-:-:S08]  /*0240*/  IMAD.MOV.U32 R3, RZ, RZ, R5 ;  /* 0x000000ffff037224 */ /* 0x000fd000078e0005 */
[----:B------:R-:W-:Y:S05]  /*0250*/  @P3 BRA `(.L_x_2) ;  /* 0x0000000000303947 */ /* 0x000fea0003800000 */
[----:B------:R-:W-:Y:S02]  /*0260*/  ULDC.64 UR6, c[0x0][0x588] ;  /* 0x0001620000067ab9 */ /* 0x000fe40000000a00 */
[----:B------:R-:W-:-:S04]  /*0270*/  ISETP.NE.U32.AND P0, PT, RZ, UR6, PT ;  /* 0x00000006ff007c0c */ /* 0x000fc8000bf05070 */
[----:B------:R-:W-:-:S13]  /*0280*/  ISETP.NE.AND.EX P0, PT, RZ, UR7, PT, P0 ;  /* 0x00000007ff007c0c */ /* 0x000fda000bf05300 */
[----:B------:R-:W-:Y:S05]  /*0290*/  @!P0 BRA `(.L_x_3) ;  /* 0x0000000000108947 */ /* 0x000fea0003800000 */
[----:B------:R-:W2:Y:S02]  /*02a0*/  LDG.E R7, desc[UR54][R2.64] ;  /* 0x0000003602077981 */ /* 0x000ea4000c1e1900 */
[----:B--2---:R-:W-:Y:S01]  /*02b0*/  FSETP.NEU.AND P1, PT, R7, RZ, PT ;  /* 0x000000ff0700720b */ /* 0x004fe20003f2d000 */
[----:B------:R-:W-:Y:S01]  /*02c0*/  IMAD.MOV.U32 R7, RZ, RZ, 0x1 ;  /* 0x00000001ff077424 */ /* 0x000fe200078e00ff */
[----:B------:R-:W-:Y:S11]  /*02d0*/  BRA `(.L_x_2) ;  /* 0x0000000000107947 */ /* 0x000ff60003800000 */
.L_x_3:
[----:B------:R-:W-:Y:S01]  /*02e0*/  ULDC UR6, c[0x0][0x580] ;  /* 0x0001600000067ab9 */ /* 0x000fe20000000800 */
[----:B------:R-:W-:Y:S01]  /*02f0*/  IMAD.MOV.U32 R7, RZ, RZ, 0x1 ;  /* 0x00000001ff077424 */ /* 0x000fe200078e00ff */
[----:B------:R-:W-:Y:S02]  /*0300*/  FSETP.NEU.AND P1, PT, RZ, UR6, PT ;  /* 0x00000006ff007c0b */ /* 0x000fe4000bf2d000 */
[----:B------:R-:W-:-:S11]  /*0310*/  CS2R R2, SRZ ;  /* 0x0000000000027805 */ /* 0x000fd6000001ff00 */
.L_x_2:
[----:B------:R-:W-:Y:S02]  /*0320*/  ISETP.NE.U32.AND P4, PT, R2, RZ, PT ;  /* 0x000000ff0200720c */ /* 0x000fe40003f85070 */
[----:B------:R-:W-:Y:S02]  /*0330*/  ISETP.NE.AND.EX P5, PT, RZ, UR5, PT, P2 ;  /* 0x00000005ff007c0c */ /* 0x000fe4000bfa5320 */
[----:B------:R-:W-:Y:S02]  /*0340*/  ISETP.NE.AND.EX P2, PT, R3, RZ, PT, P4 ;  /* 0x000000ff0300720c */ /* 0x000fe40003f45340 */
[----:B------:R-:W-:-:S11]  /*0350*/  PLOP3.LUT P0, PT, PT, PT, PT, 0x8, 0x0 ;  /* 0x000000000000781c */ /* 0x000fd60003f0e170 */
[----:B------:R-:W-:Y:S05]  /*0360*/  @P2 BRA P5, `(.L_x_4) ;  /* 0x0000000000342947 */ /* 0x000fea0002800000 */
[----:B------:R-:W-:-:S04]  /*0370*/  ISETP.NE.U32.AND P0, PT, RZ, UR4, PT ;  /* 0x00000004ff007c0c */ /* 0x000fc8000bf05070 */
[----:B------:R-:W-:-:S13]  /*0380*/  ISETP.NE.AND.EX P0, PT, RZ, UR5, PT, P0 ;  /* 0x00000005ff007c0c */ /* 0x000fda000bf05300 */
[----:B------:R-:W-:Y:S05]  /*0390*/  @!P0 BRA `(.L_x_5) ;  /* 0x0000000000248947 */ /* 0x000fea0003800000 */
[----:B------:R-:W-:Y:S02]  /*03a0*/  PRMT R7, R7, 0x9910, RZ ;  /* 0x0000991007077816 */ /* 0x000fe400000000ff */
[----:B------:R-:W-:Y:S02]  /*03b0*/  ISETP.NE.U32.AND P0, PT, R2, RZ, PT ;  /* 0x000000ff0200720c */ /* 0x000fe40003f05070 */
[----:B------:R-:W-:Y:S02]  /*03c0*/  ISETP.NE.AND P2, PT, R7, RZ, PT ;  /* 0x000000ff0700720c */ /* 0x000fe40003f45270 */
[----:B------:R-:W-:Y:S02]  /*03d0*/  ISETP.NE.AND.EX P0, PT, R3, RZ, PT, P0 ;  /* 0x000000ff0300720c */ /* 0x000fe40003f05300 */
[----:B------:R-:W-:-:S09]  /*03e0*/  SEL R2, RZ, 0xffffffff, P1 ;  /* 0xffffffffff027807 */ /* 0x000fd20000800000 */
[----:B------:R-:W-:-:S04]  /*03f0*/  @!P2 SEL R2, RZ, 0xffffffff, P0 ;  /* 0xffffffffff02a807 */ /* 0x000fc80000000000 */
[----:B------:R-:W-:-:S04]  /*0400*/  LOP3.LUT R2, R2, 0x1, RZ, 0xc0, !PT ;  /* 0x0000000102027812 */ /* 0x000fc800078ec0ff */
[----:B------:R-:W-:Y:S01]  /*0410*/  ISETP.EQ.U32.AND P0, PT, R2, 0x1, PT ;  /* 0x000000010200780c */ /* 0x000fe20003f02070 */
[----:B------:R-:W-:-:S12]  /*0420*/  BRA `(.L_x_4) ;  /* 0x0000000000047947 */ /* 0x000fd80003800000 */
.L_x_5:
[----:B------:R-:W-:-:S13]  /*0430*/  PLOP3.LUT P0, PT, P1, PT, PT, 0x8, 0x0 ;  /* 0x000000000000781c */ /* 0x000fda0000f0e170 */
.L_x_4:
[----:B------:R-:W1:Y:S02]  /*0440*/  SHFL.IDX PT, R2, R6, RZ, 0x1f ;  /* 0x00001fff06027589 */ /* 0x000e6400000e0000 */
[----:B-1----:R-:W-:-:S13]  /*0450*/  ISETP.NE.AND P1, PT, R2, RZ, PT ;  /* 0x000000ff0200720c */ /* 0x002fda0003f25270 */
[----:B------:R-:W-:Y:S05]  /*0460*/  @P1 BRA `(.L_x_6) ;  /* 0x0000000000841947 */ /* 0x000fea0003800000 */
[----:B------:R-:W-:Y:S01]  /*0470*/  ELECT P1, URZ, PT ;  /* 0x00000000003f782f */ /* 0x000fe20003820000 */
[----:B------:R-:W-:-:S12]  /*0480*/  BSSY B0, `(.L_x_6) ;  /* 0x000001f000007945 */ /* 0x000fd80003800000 */
[----:B------:R-:W-:Y:S05]  /*0490*/  @!P1 BRA `(.L_x_7) ;  /* 0x0000000000749947 */ /* 0x000fea0003800000 */
[----:B------:R-:W1:Y:S01]  /*04a0*/  S2UR UR8, SR_CgaCtaId ;  /* 0x00000000000879c3 */ /* 0x000e620000008800 */
[----:B------:R-:W-:Y:S01]  /*04b0*/  UMOV UR4, 0x400 ;  /* 0x0000040000047882 */ /* 0x000fe20000000000 */
[----:B------:R-:W-:Y:S01]  /*04c0*/  UMOV UR5, 0x1 ;  /* 0x0000000100057882 */ /* 0x000fe20000000000 */
[----:B------:R-:W-:Y:S02]  /*04d0*/  UMOV UR6, 0x100 ;  /* 0x0000010000067882 */ /* 0x000fe40000000000 */
[----:B------:R-:W-:-:S04]  /*04e0*/  UIADD3 UR6, -UR6, 0x100000, URZ ;  /* 0x0010000006067890 */ /* 0x000fc8000fffe13f */
[----:B------:R-:W-:Y:S02]  /*04f0*/  USHF.L.U32 UR7, UR6, 0xb, URZ ;  /* 0x0000000b06077899 */ /* 0x000fe4000800063f */
[----:B------:R-:W-:Y:S02]  /*0500*/  USHF.L.U32 UR6, UR6, 0x1, URZ ;  /* 0x0000000106067899 */ /* 0x000fe4000800063f */
[----:B-1----:R-:W-:Y:S02]  /*0510*/  ULEA UR8, UR8, UR4, 0x18 ;  /* 0x0000000408087291 */ /* 0x002fe4000f8ec03f */
[----:B------:R-:W-:-:S04]  /*0520*/  UIADD3 UR4, -UR5, 0x100000, URZ ;  /* 0x0010000005047890 */ /* 0x000fc8000fffe13f */
[----:B------:R-:W-:Y:S02]  /*0530*/  USHF.L.U32 UR5, UR4, 0xb, URZ ;  /* 0x0000000b04057899 */ /* 0x000fe4000800063f */
[----:B------:R-:W-:Y:S01]  /*0540*/  USHF.L.U32 UR4, UR4, 0x1, URZ ;  /* 0x0000000104047899 */ /* 0x000fe2000800063f */
[----:B------:R-:W1:Y:S11]  /*0550*/  FENCE.VIEW.ASYNC.S ;  /* 0x00000000000073c6 */ /* 0x000e760000000000 */
[----:B-1----:R1:W2:Y:S01]  /*0560*/  SYNCS.EXCH.64 URZ, [UR8], UR4 ;  /* 0x00000004083f75b2 */ /* 0x0022a20008000100 */
[----:B------:R1:W3:Y:S01]  /*0570*/  SYNCS.EXCH.64 URZ, [UR8+0x40], UR6 ;  /* 0x00004006083f75b2 */ /* 0x0002e20008000100 */
[----:B------:R1:W4:Y:S01]  /*0580*/  SYNCS.EXCH.64 URZ, [UR8+0x8], UR4 ;  /* 0x00000804083f75b2 */ /* 0x0003220008000100 */
[----:B------:R1:W1:Y:S01]  /*0590*/  SYNCS.EXCH.64 URZ, [UR8+0x48], UR6 ;  /* 0x00004806083f75b2 */ /* 0x0002620008000100 */
        /* <DEDUP_REMOVED lines=12> */
[----:B------:R-:W-:Y:S01]  /*0660*/  NOP ;  /* 0x0000000000007918 */ /* 0x000fe20000000000 */
.L_x_7:
[----:B-1----:R-:W-:Y:S05]  /*0670*/  BSYNC B0 ;  /* 0x0000000000007941 */ /* 0x002fea0003800000 */
.L_x_6:
[----:B------:R-:W1:Y:S01]  /*0680*/  SHFL.IDX PT, R3, R6, RZ, 0x1f ;  /* 0x00001fff06037589 */ /* 0x000e6200000e0000 */
[----:B------:R-:W2:Y:S01]  /*0690*/  LDC R2, c[0x0][0x904] ;  /* 0x00024100ff027b82 */ /* 0x000ea20000000800 */
[----:B------:R-:W-:Y:S01]  /*06a0*/  NOP ;  /* 0x0000000000007918 */ /* 0x000fe20000000000 */
[----:B-1----:R-:W-:-:S13]  /*06b0*/  ISETP.NE.AND P1, PT, R3, RZ, PT ;  /* 0x000000ff0300720c */ /* 0x002fda0003f25270 */
[----:B------:R-:W-:Y:S05]  /*06c0*/  @P1 BRA `(.L_x_8) ;  /* 0x0000000000501947 */ /* 0x000fea0003800000 */
[----:B------:R-:W1:Y:S01]  /*06d0*/  S2UR UR5, SR_CgaCtaId ;  /* 0x00000000000579c3 */ /* 0x000e620000008800 */
[----:B------:R-:W-:Y:S01]  /*06e0*/  UMOV UR4, 0x400 ;  /* 0x0000040000047882 */ /* 0x000fe20000000000 */
[----:B------:R-:W-:Y:S01]  /*06f0*/  UMOV UR6, 0x20 ;  /* 0x0000002000067882 */ /* 0x000fe20000000000 */
[----:B------:R-:W-:Y:S01]  /*0700*/  UMOV UR7, 0x100 ;  /* 0x0000010000077882 */ /* 0x000fe20000000000 */
[----:B------:R-:W-:Y:S01]  /*0710*/  ELECT P1, URZ, PT ;  /* 0x00000000003f782f */ /* 0x000fe20003820000 */
[----:B-1----:R-:W-:Y:S02]  /*0720*/  ULEA UR8, UR5, UR4, 0x18 ;  /* 0x0000000405087291 */ /* 0x002fe4000f8ec03f */
[----:B------:R-:W-:-:S04]  /*0730*/  UIADD3 UR4, -UR6, 0x100000, URZ ;  /* 0x0010000006047890 */ /* 0x000fc8000fffe13f */
[----:B------:R-:W-:Y:S02]  /*0740*/  USHF.L.U32 UR5, UR4, 0xb, URZ ;  /* 0x0000000b04057899 */ /* 0x000fe4000800063f */
[----:B------:R-:W-:Y:S02]  /*0750*/  USHF.L.U32 UR4, UR4, 0x1, URZ ;  /* 0x0000000104047899 */ /* 0x000fe4000800063f */
[----:B------:R-:W-:-:S04]  /*0760*/  UIADD3 UR6, -UR7, 0x100000, URZ ;  /* 0x0010000007067890 */ /* 0x000fc8000fffe13f */
[----:B------:R-:W-:Y:S02]  /*0770*/  USHF.L.U32 UR7, UR6, 0xb, URZ ;  /* 0x0000000b06077899 */ /* 0x000fe4000800063f */
[----:B------:R-:W-:Y:S01]  /*0780*/  USHF.L.U32 UR6, UR6, 0x1, URZ ;  /* 0x0000000106067899 */ /* 0x000fe2000800063f */
[----:B------:R-:W1:Y:S03]  /*0790*/  FENCE.VIEW.ASYNC.S ;  /* 0x00000000000073c6 */ /* 0x000e660000000000 */
[----:B-1----:R1:W1:Y:S08]  /*07a0*/  SYNCS.EXCH.64 URZ, [UR8+0x80], UR4 ;  /* 0x00008004083f75b2 */ /* 0x0022700008000100 */
[----:B------:R1:W1:Y:S01]  /*07b0*/  SYNCS.EXCH.64 URZ, [UR8+0x98], UR6 ;  /* 0x00009806083f75b2 */ /* 0x0002620008000100 */
[----:B------:R1:W1:Y:S01]  /*07c0*/  SYNCS.EXCH.64 URZ, [UR8+0x88], UR4 ;  /* 0x00008804083f75b2 */ /* 0x0002620008000100 */
[----:B------:R1:W1:Y:S01]  /*07d0*/  SYNCS.EXCH.64 URZ, [UR8+0xa0], UR6 ;  /* 0x0000a006083f75b2 */ /* 0x0002620008000100 */
[----:B------:R1:W1:Y:S01]  /*07e0*/  SYNCS.EXCH.64 URZ, [UR8+0x90], UR4 ;  /* 0x00009004083f75b2 */ /* 0x0002620008000100 */
[----:B------:R1:W1:Y:S01]  /*07f0*/  SYNCS.EXCH.64 URZ, [UR8+0xa8], UR6 ;  /* 0x0000a806083f75b2 */ /* 0x0002620008000100 */
[----:B------:R-:W-:Y:S01]  /*0800*/  NOP ;  /* 0x0000000000007918 */ /* 0x000fe20000000000 */
.L_x_8:
[----:B------:R-:W5:Y:S01]  /*0810*/  SHFL.IDX PT, R6, R6, RZ, 0x1f ;  /* 0x00001fff06067589 */ /* 0x000f6200000e0000 */
[----:B------:R-:W-:Y:S01]  /*0820*/  ELECT P1, URZ, PT ;  /* 0x00000000003f782f */ /* 0x000fe20003820000 */
[----:B------:R-:W3:Y:S01]  /*0830*/  S2UR UR42, SR_CgaCtaId ;  /* 0x00000000002a79c3 */ /* 0x000ee20000008800 */
[----:B--2---:R-:W-:Y:S01]  /*0840*/  ISETP.NE.AND P6, PT, R2, 0x1, PT ;  /* 0x000000010200780c */ /* 0x004fe20003fc5270 */
[----:B------:R-:W2:Y:S01]  /*0850*/  S2R R3, SR_CTAID.Y ;  /* 0x0000000000037919 */ /* 0x000ea20000002600 */
[----:B-1----:R-:W-:Y:S01]  /*0860*/  UMOV UR4, 0x20 ;  /* 0x0000002000047882 */ /* 0x002fe20000000000 */
[----:B------:R-:W-:Y:S01]  /*0870*/  ISETP.NE.AND P4, PT, R0, RZ, PT ;  /* 0x000000ff0000720c */ /* 0x000fe20003f85270 */
[----:B------:R-:W-:Y:S01]  /*0880*/  NOP ;  /* 0x0000000000007918 */ /* 0x000fe20000000000 */
[----:B------:R-:W1:Y:S01]  /*0890*/  S2R R8, SR_CTAID.X ;  /* 0x0000000000087919 */ /* 0x000e620000002500 */
[----:B------:R-:W-:Y:S01]  /*08a0*/  P2R R7, PR, RZ, 0x40 ;  /* 0x00000040ff077803 */ /* 0x000fe20000000000 */
[----:B------:R-:W-:Y:S01]  /*08b0*/  IMAD.MOV.U32 R9, RZ, RZ, RZ ;  /* 0x000000ffff097224 */ /* 0x000fe200078e00ff */
[----:B------:R-:W-:Y:S05]  /*08c0*/  BSSY B6, `(.L_x_9) ;  /* 0x000066e000067945 */ /* 0x000fea0003800000 */
[----:B------:R-:W1:Y:S01]  /*08d0*/  @P6 LDC R17, c[0x0][0x10] ;  /* 0x00000400ff116b82 */ /* 0x000e620000000800 */
[----:B------:R-:W-:Y:S01]  /*08e0*/  @P6 IMAD.MOV.U32 R7, RZ, RZ, RZ ;  /* 0x000000ffff076224 */ /* 0x000fe200078e00ff */
[----:B-----5:R-:W-:-:S06]  /*08f0*/  ISETP.NE.OR P2, PT, R6, RZ, !P1 ;  /* 0x000000ff0600720c */ /* 0x020fcc0004f45670 */
[----:B------:R-:W5:Y:S01]  /*0900*/  @!P6 LDC R11, c[0x0][0xc] ;  /* 0x00000300ff0beb82 */ /* 0x000f620000000800 */
[----:B------:R-:W-:-:S04]  /*0910*/  ISETP.EQ.OR P1, PT, R0, 0x3, !P4 ;  /* 0x000000030000780c */ /* 0x000fc80006722670 */
[----:B------:R-:W-:-:S04]  /*0920*/  ISETP.EQ.AND P1, PT, R10, RZ, P1 ;  /* 0x000000ff0a00720c */ /* 0x000fc80000f22270 */
[----:B------:R-:W-:Y:S01]  /*0930*/  SEL R22, RZ, 0x1, !P1 ;  /* 0x00000001ff167807 */ /* 0x000fe20004800000 */
[----:B--2---:R-:W-:Y:S01]  /*0940*/  @P6 IMAD.MOV.U32 R6, RZ, RZ, R3 ;  /* 0x000000ffff066224 */ /* 0x004fe200078e0003 */
[----:B------:R-:W-:Y:S01]  /*0950*/  VOTEU.ALL UP0, P2 ;  /* 0x00000000003f7886 */ /* 0x000fe20001000000 */
[----:B------:R-:W-:Y:S02]  /*0960*/  VOTEU.ALL UP1, P2 ;  /* 0x00000000003f7886 */ /* 0x000fe40001020000 */
[----:B-1----:R-:W-:Y:S02]  /*0970*/  @P6 IMAD.WIDE.U32 R16, R8, R17, R6 ;  /* 0x0000001108106225 */ /* 0x002fe400078e0006 */
[----:B------:R-:W-:Y:S01]  /*0980*/  @!UP0 UMOV UR6, 0x400 ;  /* 0x0000040000068882 */ /* 0x000fe20000000000 */
[----:B------:R-:W-:-:S04]  /*0990*/  @!UP0 UIADD3 UR4, -UR4, 0x100000, URZ ;  /* 0x0010000004048890 */ /* 0x000fc8000fffe13f */
[----:B------:R-:W-:Y:S02]  /*09a0*/  @!UP0 USHF.L.U32 UR5, UR4, 0xb, URZ ;  /* 0x0000000b04058899 */ /* 0x000fe4000800063f */
[----:B------:R-:W-:Y:S01]  /*09b0*/  @!UP0 USHF.L.U32 UR4, UR4, 0x1, URZ ;  /* 0x0000000104048899 */ /* 0x000fe2000800063f */
[----:B------:R-:W-:Y:S01]  /*09c0*/  @P6 IMAD.MOV.U32 R7, RZ, RZ, RZ ;  /* 0x000000ffff076224 */ /* 0x000fe200078e00ff */
[----:B---3--:R-:W-:Y:S01]  /*09d0*/  @!UP0 ULEA UR8, UR42, UR6, 0x18 ;  /* 0x000000062a088291 */ /* 0x008fe2000f8ec03f */
[----:B------:R-:W-:Y:S01]  /*09e0*/  VOTEU.ALL UP0, P2 ;  /* 0x00000000003f7886 */ /* 0x000fe20001000000 */
[C---:B------:R-:W-:Y:S01]  /*09f0*/  ISETP.NE.AND P2, PT, R10.reuse, RZ, PT ;  /* 0x000000ff0a00720c */ /* 0x040fe20003f45270 */
[----:B------:R-:W-:Y:S01]  /*0a00*/  ULDC UR6, c[0x0][0xc] ;  /* 0x0000030000067ab9 */ /* 0x000fe20000000800 */
[----:B------:R-:W-:Y:S01]  /*0a10*/  ULDC UR7, c[0x0][0x10] ;  /* 0x0000040000077ab9 */ /* 0x000fe20000000800 */
[----:B------:R-:W-:Y:S01]  /*0a20*/  VIADD R10, R10, 0xffffffff ;  /* 0xffffffff0a0a7836 */ /* 0x000fe20000000000 */
[----:B------:R-:W-:Y:S01]  /*0a30*/  ISETP.EQ.AND P5, PT, R0, 0x2, !P2 ;  /* 0x000000020000780c */ /* 0x000fe200057a2270 */
[----:B------:R-:W-:-:S02]  /*0a40*/  @P6 IMAD.IADD R17, R17, 0x1, R7 ;  /* 0x0000000111116824 */ /* 0x000fc400078e0207 */
[----:B-----5:R-:W-:Y:S01]  /*0a50*/  @!P6 IMAD.WIDE.U32 R6, R11, R3, R8 ;  /* 0x000000030b06e225 */ /* 0x020fe200078e0008 */
[----:B------:R-:W-:Y:S01]  /*0a60*/  ISETP.GE.U32.AND P1, PT, R10, 0x2, PT ;  /* 0x000000020a00780c */ /* 0x000fe20003f26070 */
[----:B------:R-:W1:Y:S02]  /*0a70*/  FENCE.VIEW.ASYNC.S ;  /* 0x00000000000073c6 */ /* 0x000e640000000000 */
[----:B-1----:R-:W4:Y:S01]  /*0a80*/  @!UP0 SYNCS.EXCH.64 URZ, [UR8+0xb0], UR4 ;  /* 0x0000b004083f85b2 */ /* 0x002f220008000100 */
[----:B------:R-:W-:Y:S01]  /*0a90*/  SEL R19, RZ, 0x1, !P5 ;  /* 0x00000001ff137807 */ /* 0x000fe20006800000 */
[----:B------:R-:W-:Y:S01]  /*0aa0*/  @!P6 IMAD.MOV.U32 R16, RZ, RZ, R6 ;  /* 0x000000ffff10e224 */ /* 0x000fe200078e0006 */
[----:B------:R-:W-:Y:S01]  /*0ab0*/  SEL R22, R22, 0x2, P1 ;  /* 0x0000000216167807 */ /* 0x000fe20000800000 */
[----:B------:R-:W-:Y:S01]  /*0ac0*/  @!P6 IMAD.MOV.U32 R17, RZ, RZ, R7 ;  /* 0x000000ffff11e224 */ /* 0x000fe200078e0007 */
[----:B------:R-:W-:Y:S01]  /*0ad0*/  SEL R19, R19, 0x2, P1 ;  /* 0x0000000213137807 */ /* 0x000fe20000800000 */
[----:B------:R1:W4:Y:S01]  /*0ae0*/  @!UP1 SYNCS.EXCH.64 URZ, [UR8+0xb8], UR4 ;  /* 0x0000b804083f95b2 */ /* 0x0003220008000100 */
[----:B------:R-:W-:Y:S01]  /*0af0*/  NOP ;  /* 0x0000000000007918 */ /* 0x000fe20000000000 */
[----:B-1----:R-:W-:-:S03]  /*0b00*/  UIMAD.WIDE.U32 UR4, UR6, UR7, URZ ;  /* 0x00000007060472a5 */ /* 0x002fc6000f8e003f */
[----:B------:R-:W-:Y:S02]  /*0b10*/  ULDC UR6, c[0x0][0x14] ;  /* 0x0000050000067ab9 */ /* 0x000fe40000000800 */
[----:B------:R-:W-:Y:S02]  /*0b20*/  UIMAD.WIDE.U32 UR36, UR4, UR6, URZ ;  /* 0x00000006042472a5 */ /* 0x000fe4000f8e003f */
[----:B------:R-:W-:-:S04]  /*0b30*/  UIMAD UR41, UR5, UR6, URZ ;  /* 0x00000006052972a4 */ /* 0x000fc8000f8e023f */
[----:B------:R-:W-:Y:S01]  /*0b40*/  UIADD3 UR41, UR37, UR41, URZ ;  /* 0x0000002925297290 */ /* 0x000fe2000fffe03f */
[----:B----4-:R-:W-:Y:S06]  /*0b50*/  BAR.SYNC.DEFER_BLOCKING 0x0 ;  /* 0x0000000000007b1d */ /* 0x010fec0000010000 */
[----:B------:R-:W-:Y:S05]  /*0b60*/  @!P2 BRA `(.L_x_10) ;  /* 0x0000003800b8a947 */ /* 0x000fea0003800000 */
[----:B------:R-:W-:-:S13]  /*0b70*/  ISETP.GT.U32.AND P0, PT, R10, 0x1, PT ;  /* 0x000000010a00780c */ /* 0x000fda0003f04070 */
[----:B------:R-:W-:Y:S05]  /*0b80*/  @P0 BRA `(.L_x_11) ;  /* 0x0000006400040947 */ /* 0x000fea0003800000 */
[----:B------:R-:W-:Y:S01]  /*0b90*/  ULDC.64 UR4, c[0x0][0x8f8] ;  /* 0x00023e0000047ab9 */ /* 0x000fe20000000a00 */
[----:B------:R-:W-:Y:S01]  /*0ba0*/  UMOV UR47, 0xffffffff ;  /* 0xffffffff002f7882 */ /* 0x000fe20000000000 */
[----:B------:R-:W-:Y:S01]  /*0bb0*/  ISETP.GE.U32.AND P0, PT, R16, UR4, PT ;  /* 0x0000000410007c0c */ /* 0x000fe2000bf06070 */
[----:B------:R-:W-:Y:S01]  /*0bc0*/  IMAD.MOV.U32 R62, RZ, RZ, -0x1 ;  /* 0xffffffffff3e7424 */ /* 0x000fe200078e00ff */
[----:B------:R-:W-:Y:S01]  /*0bd0*/  PRMT R56, RZ, 0x7610, R56 ;  /* 0x00007610ff387816 */ /* 0x000fe20000000038 */
[----:B------:R-:W-:Y:S01]  /*0be0*/  IMAD.MOV.U32 R64, RZ, RZ, -0x1 ;  /* 0xffffffffff407424 */ /* 0x000fe200078e00ff */
[----:B------:R-:W-:Y:S02]  /*0bf0*/  ISETP.GE.U32.AND.EX P0, PT, R17, UR5, PT, P0 ;  /* 0x0000000511007c0c */ /* 0x000fe4000bf06100 */
[----:B------:R-:W-:-:S11]  /*0c00*/  PRMT R0, RZ, 0x7610, R0 ;  /* 0x00007610ff007816 */ /* 0x000fd60000000000 */
[----:B------:R-:W-:Y:S05]  /*0c10*/  @P0 BRA `(.L_x_12) ;  /* 0x0000000400600947 */ /* 0x000fea0003800000 */
[----:B------:R-:W1:Y:S01]  /*0c20*/  LDC.64 R14, c[0x0][0x8d0] ;  /* 0x00023400ff0e7b82 */ /* 0x000e620000000a00 */
[----:B------:R-:W-:Y:S02]  /*0c30*/  IMAD.MOV.U32 R4, RZ, RZ, R16 ;  /* 0x000000ffff047224 */ /* 0x000fe400078e0010 */
[----:B------:R-:W-:-:S05]  /*0c40*/  IMAD.MOV.U32 R5, RZ, RZ, R17 ;  /* 0x000000ffff057224 */ /* 0x000fca00078e0011 */
[----:B------:R-:W2:Y:S08]  /*0c50*/  LDC R0, c[0x0][0x8d8] ;  /* 0x00023600ff007b82 */ /* 0x000eb00000000800 */
[----:B------:R-:W3:Y:S01]  /*0c60*/  LDC.64 R20, c[0x0][0x8c8] ;  /* 0x00023200ff147b82 */ /* 0x000ee20000000a00 */
[----:B-1----:R-:W-:-:S04]  /*0c70*/  ISETP.NE.U32.AND P0, PT, R14, RZ, PT ;  /* 0x000000ff0e00720c */ /* 0x002fc80003f05070 */
[----:B------:R-:W-:-:S13]  /*0c80*/  ISETP.NE.AND.EX P0, PT, R15, RZ, PT, P0 ;  /* 0x000000ff0f00720c */ /* 0x000fda0003f05300 */
[----:B--23--:R-:W-:Y:S05]  /*0c90*/  @!P0 BRA `(.L_x_13) ;  /* 0x0000000000288947 */ /* 0x00cfea0003800000 */
[----:B------:R-:W1:Y:S02]  /*0ca0*/  LDC R11, c[0x0][0x8dc] ;  /* 0x00023700ff0b7b82 */ /* 0x000e640000000800 */
[----:B-1----:R-:W-:-:S05]  /*0cb0*/  IADD3 R11, P0, R16, R11, RZ ;  /* 0x0000000b100b7210 */ /* 0x002fca0007f1e0ff */
[----:B------:R-:W-:-:S04]  /*0cc0*/  IMAD.X R13, RZ, RZ, R17, P0 ;  /* 0x000000ffff0d7224 */ /* 0x000fc800000e0611 */
[----:B------:R-:W-:-:S04]  /*0cd0*/  IMAD.WIDE.U32 R4, R13, R14, RZ ;  /* 0x0000000e0d047225 */ /* 0x000fc800078e00ff */
[----:B------:R-:W-:-:S04]  /*0ce0*/  IMAD.WIDE.U32 R6, P0, R11, R15, R4 ;  /* 0x0000000f0b067225 */ /* 0x000fc80007800004 */
[----:B------:R-:W-:-:S04]  /*0cf0*/  IMAD.WIDE.U32 R4, R11, R14, RZ ;  /* 0x0000000e0b047225 */ /* 0x000fc800078e00ff */
[----:B------:R-:W-:Y:S01]  /*0d00*/  IMAD.X R11, RZ, RZ, RZ, P0 ;  /* 0x000000ffff0b7224 */ /* 0x000fe200000e06ff */
[----:B------:R-:W-:Y:S01]  /*0d10*/  IADD3 RZ, P0, R5, R6, RZ ;  /* 0x0000000605ff7210 */ /* 0x000fe20007f1e0ff */
[----:B------:R-:W-:-:S04]  /*0d20*/  IMAD.MOV.U32 R10, RZ, RZ, R7 ;  /* 0x000000ffff0a7224 */ /* 0x000fc800078e0007 */
[----:B------:R-:W-:-:S08]  /*0d30*/  IMAD.WIDE.U32.X R4, R13, R15, R10, P0 ;  /* 0x0000000f0d047225 */ /* 0x000fd000000e040a */
.L_x_13:
[-CC-:B------:R-:W-:Y:S01]  /*0d40*/  SHF.R.U64 R25, R4, R0.reuse, R5.reuse ;  /* 0x0000000004197219 */ /* 0x180fe20000001205 */
[----:B------:R-:W1:Y:S01]  /*0d50*/  LDC.64 R26, c[0x0][0x8e8] ;  /* 0x00023a00ff1a7b82 */ /* 0x000e620000000a00 */
[----:B------:R-:W-:Y:S01]  /*0d60*/  SHF.R.U32.HI R4, RZ, R0, R5 ;  /* 0x00000000ff047219 */ /* 0x000fe20000011605 */
[----:B------:R-:W-:Y:S01]  /*0d70*/  ULDC UR4, c[0x0][0x150] ;  /* 0x0000540000047ab9 */ /* 0x000fe20000000800 */
[----:B------:R-:W-:Y:S02]  /*0d80*/  I2FP.F32.U32 R0, R8 ;  /* 0x0000000800007245 */ /* 0x000fe40000201000 */
[----:B------:R-:W-:-:S03]  /*0d90*/  IADD3 R9, P0, RZ, -R25, RZ ;  /* 0x80000019ff097210 */ /* 0x000fc60007f1e0ff */
[----:B------:R-:W2:Y:S01]  /*0da0*/  LDC R10, c[0x0][0x8c0] ;  /* 0x00023000ff0a7b82 */ /* 0x000ea20000000800 */
[----:B------:R-:W-:Y:S01]  /*0db0*/  FMUL R0, R0, UR4 ;  /* 0x0000000400007c20 */ /* 0x000fe20008400000 */
[----:B------:R-:W-:Y:S01]  /*0dc0*/  IMAD.X R11, RZ, RZ, ~R4, P0 ;  /* 0x000000ffff0b7224 */ /* 0x000fe200000e0e04 */
[----:B------:R-:W-:Y:S01]  /*0dd0*/  ULDC UR4, c[0x0][0x154] ;  /* 0x0000550000047ab9 */ /* 0x000fe20000000800 */
[----:B------:R-:W-:-:S03]  /*0de0*/  IMAD.WIDE.U32 R4, R9, R20, R16 ;  /* 0x0000001409047225 */ /* 0x000fc600078e0010 */
[----:B------:R-:W3:Y:S01]  /*0df0*/  F2I.U32.TRUNC.NTZ R0, R0 ;  /* 0x0000000000007305 */ /* 0x000ee2000020f000 */
[----:B------:R-:W4:Y:S01]  /*0e00*/  LDC R7, c[0x0][0x144] ;  /* 0x00005100ff077b82 */ /* 0x000f220000000800 */
[----:B------:R-:W-:-:S04]  /*0e10*/  IMAD R6, R11, R20, RZ ;  /* 0x000000140b067224 */ /* 0x000fc800078e02ff */
[----:B------:R-:W-:-:S03]  /*0e20*/  IMAD R9, R9, R21, R6 ;  /* 0x0000001509097224 */ /* 0x000fc600078e0206 */
[----:B------:R-:W5:Y:S01]  /*0e30*/  LDC R12, c[0x0][0x8b0] ;  /* 0x00022c00ff0c7b82 */ /* 0x000f620000000800 */
[----:B------:R-:W-:Y:S01]  /*0e40*/  IMAD.IADD R9, R5, 0x1, R9 ;  /* 0x0000000105097824 */ /* 0x000fe200078e0209 */
[----:B-1----:R-:W-:Y:S01]  /*0e50*/  ISETP.NE.U32.AND P0, PT, R26, RZ, PT ;  /* 0x000000ff1a00720c */ /* 0x002fe20003f05070 */
[----:B---3--:R-:W-:-:S03]  /*0e60*/  IMAD.MOV R5, RZ, RZ, -R0 ;  /* 0x000000ffff057224 */ /* 0x008fc600078e0a00 */
[----:B------:R-:W-:Y:S02]  /*0e70*/  ISETP.NE.AND.EX P0, PT, R27, RZ, PT, P0 ;  /* 0x000000ff1b00720c */ /* 0x000fe40003f05300 */
[----:B------:R-:W1:Y:S01]  /*0e80*/  LDC R11, c[0x0][0x900] ;  /* 0x00024000ff0b7b82 */ /* 0x000e620000000800 */
[-CC-:B--2---:R-:W-:Y:S02]  /*0e90*/  SHF.R.U64 R20, R4, R10.reuse, R9.reuse ;  /* 0x0000000a04147219 */ /* 0x184fe40000001209 */
[----:B------:R-:W-:Y:S02]  /*0ea0*/  I2FP.F32.U32 R4, R3 ;  /* 0x0000000300047245 */ /* 0x000fe40000201000 */
[----:B------:R-:W-:Y:S01]  /*0eb0*/  SHF.R.U32.HI R9, RZ, R10, R9 ;  /* 0x0000000aff097219 */ /* 0x000fe20000011609 */
[----:B------:R-:W-:Y:S02]  /*0ec0*/  IMAD.MOV.U32 R10, RZ, RZ, 0x1 ;  /* 0x00000001ff0a7424 */ /* 0x000fe400078e00ff */
[----:B------:R-:W2:Y:S01]  /*0ed0*/  LDC R14, c[0x0][0x148] ;  /* 0x00005200ff0e7b82 */ /* 0x000ea20000000800 */
[----:B----4-:R-:W-:-:S02]  /*0ee0*/  IMAD R0, R7, R5, R8 ;  /* 0x0000000507007224 */ /* 0x010fc400078e0208 */
[----:B------:R-:W-:Y:S01]  /*0ef0*/  FMUL R5, R4, UR4 ;  /* 0x0000000404057c20 */ /* 0x000fe20008400000 */
[----:B------:R-:W-:-:S04]  /*0f00*/  IMAD.MOV.U32 R4, RZ, RZ, -0x1 ;  /* 0xffffffffff047424 */ /* 0x000fc800078e00ff */
[----:B------:R-:W3:Y:S01]  /*0f10*/  LDC R24, c[0x0][0x8a8] ;  /* 0x00022a00ff187b82 */ /* 0x000ee20000000800 */
[-CC-:B-----5:R-:W-:Y:S02]  /*0f20*/  SHF.R.U64 R28, R20, R12.reuse, R9.reuse ;  /* 0x0000000c141c7219 */ /* 0x1a0fe40000001209 */
[----:B------:R-:W-:Y:S02]  /*0f30*/  SHF.R.U32.HI R6, RZ, R12, R9 ;  /* 0x0000000cff067219 */ /* 0x000fe40000011609 */
[----:B------:R4:W1:Y:S03]  /*0f40*/  F2I.U32.TRUNC.NTZ R12, R5 ;  /* 0x00000005000c7305 */ /* 0x000866000020f000 */
[----:B------:R-:W2:Y:S01]  /*0f50*/  LDC R15, c[0x0][0x8f0] ;  /* 0x00023c00ff0f7b82 */ /* 0x000ea20000000800 */
[-C--:B-1----:R-:W-:Y:S02]  /*0f60*/  SHF.R.U64 R30, R28, R11.reuse, R6 ;  /* 0x0000000b1c1e7219 */ /* 0x082fe40000001206 */
[----:B------:R-:W-:-:S02]  /*0f70*/  SHF.L.U32 R4, R4, R11, RZ ;  /* 0x0000000b04047219 */ /* 0x000fc400000006ff */
[-C--:B------:R-:W-:Y:S02]  /*0f80*/  SHF.R.U32.HI R6, RZ, R11.reuse, R6 ;  /* 0x0000000bff067219 */ /* 0x080fe40000011606 */
[----:B------:R-:W-:Y:S01]  /*0f90*/  SHF.L.U32 R10, R10, R11, RZ ;  /* 0x0000000b0a0a7219 */ /* 0x000fe200000006ff */
[----:B------:R-:W1:Y:S01]  /*0fa0*/  LDC R21, c[0x0][0x8e0] ;  /* 0x00023800ff157b82 */ /* 0x000e620000000800 */
[----:B------:R-:W-:Y:S01]  /*0fb0*/  LOP3.LUT R11, RZ, R4, RZ, 0x33, !PT ;  /* 0x00000004ff0b7212 */ /* 0x000fe200078e33ff */
[----:B------:R-:W-:Y:S02]  /*0fc0*/  IMAD.MOV.U32 R4, RZ, RZ, R30 ;  /* 0x000000ffff047224 */ /* 0x000fe400078e001e */
[----:B----4-:R-:W-:-:S04]  /*0fd0*/  IMAD.MOV.U32 R5, RZ, RZ, R6 ;  /* 0x000000ffff057224 */ /* 0x010fc800078e0006 */
[----:B------:R-:W4:Y:S01]  /*0fe0*/  LDC R23, c[0x0][0x8b8] ;  /* 0x00022e00ff177b82 */ /* 0x000f220000000800 */
[----:B------:R-:W-:Y:S05]  /*0ff0*/  @!P0 BRA `(.L_x_14) ;  /* 0x0000000000288947 */ /* 0x000fea0003800000 */
[----:B------:R-:W5:Y:S02]  /*1000*/  LDC R9, c[0x0][0x8f4] ;  /* 0x00023d00ff097b82 */ /* 0x000f640000000800 */
[----:B-----5:R-:W-:-:S05]  /*1010*/  IADD3 R9, P0, R30, R9, RZ ;  /* 0x000000091e097210 */ /* 0x020fca0007f1e0ff */
        /* <DEDUP_REMOVED lines=8> */
.L_x_14:
[----:B--2---:R-:W-:Y:S01]  /*10a0*/  SHF.R.U64 R4, R4, R15, R5 ;  /* 0x0000000f04047219 */ /* 0x004fe20000001205 */
[----:B---3--:R-:W-:Y:S01]  /*10b0*/  VIADD R5, R24, 0xffffffff ;  /* 0xffffffff18057836 */ /* 0x008fe20000000000 */
[----:B------:R-:W-:Y:S01]  /*10c0*/  LOP3.LUT R11, R28, R11, RZ, 0xc0, !PT ;  /* 0x0000000b1c0b7212 */ /* 0x000fe200078ec0ff */
[----:B------:R-:W-:Y:S01]  /*10d0*/  IMAD.MOV R12, RZ, RZ, -R12 ;  /* 0x000000ffff0c7224 */ /* 0x000fe200078e0a0c */
[----:B------:R-:W-:Y:S01]  /*10e0*/  R2UR UR47, R25 ;  /* 0x00000000192f72ca */ /* 0x000fe200000e0000 */
[----:B------:R-:W-:Y:S01]  /*10f0*/  IMAD.MOV R6, RZ, RZ, -R4 ;  /* 0x000000ffff067224 */ /* 0x000fe200078e0a04 */
[----:B------:R-:W-:Y:S01]  /*1100*/  LOP3.LUT R5, R20, R5, RZ, 0xc0, !PT ;  /* 0x0000000514057212 */ /* 0x000fe200078ec0ff */
[----:B------:R-:W-:Y:S02]  /*1110*/  @P6 IMAD R0, R14, R12, R3 ;  /* 0x0000000c0e006224 */ /* 0x000fe400078e0203 */
[----:B------:R-:W-:Y:S02]  /*1120*/  IMAD R11, R10, R4, R11 ;  /* 0x000000040a0b7224 */ /* 0x000fe400078e020b */
[----:B-1----:R-:W-:-:S02]  /*1130*/  IMAD R3, R6, R21, R30 ;  /* 0x0000001506037224 */ /* 0x002fc400078e021e */
[----:B----4-:R-:W-:Y:S02]  /*1140*/  IMAD R0, R11, R23, R0 ;  /* 0x000000170b007224 */ /* 0x010fe400078e0200 */
[----:B------:R-:W-:Y:S02]  /*1150*/  IMAD R3, R3, R24, R5 ;  /* 0x0000001803037224 */ /* 0x000fe400078e0205 */
[----:B------:R-:W-:-:S03]  /*1160*/  IMAD.MOV.U32 R4, RZ, RZ, 0x1 ;  /* 0x00000001ff047424 */ /* 0x000fc600078e00ff */
[----:B------:R-:W-:Y:S02]  /*1170*/  SEL R64, R3, R0, !P6 ;  /* 0x0000000003407207 */ /* 0x000fe40007000000 */
[----:B------:R-:W-:Y:S02]  /*1180*/  SEL R62, R0, R3, !P6 ;  /* 0x00000003003e7207 */ /* 0x000fe40007000000 */
[----:B------:R-:W-:-:S07]  /*1190*/  PRMT R0, R4, 0x7610, R0 ;  /* 0x0000761004007816 */ /* 0x000fce0000000000 */
.L_x_12:
[----:B------:R-:W-:-:S08]  /*11a0*/  NOP ;  /* 0x0000000000007918 */ /* 0x000fd00000000000 */
[----:B------:R-:W1:Y:S02]  /*11b0*/  USETMAXREG.TRY_ALLOC.CTAPOOL UP0, 0xe8 ;  /* 0x000000e8000079c8 */ /* 0x000e640008000600 */
[----:B-1----:R-:W-:-:S13]  /*11c0*/  PLOP3.LUT P0, PT, PT, PT, UP0, 0x80, 0x0 ;  /* 0x000000000000781c */ /* 0x002fda0003f0f008 */
[----:B------:R-:W-:Y:S05]  /*11d0*/  @!P0 BRA `(.L_x_12) ;  /* 0xfffffffc00f08947 */ /* 0x000fea000383ffff */
[----:B------:R-:W-:Y:S02]  /*11e0*/  ULDC.64 UR4, c[0x0][0x590] ;  /* 0x0001640000047ab9 */ /* 0x000fe40000000a00 */
[----:B------:R-:W-:Y:S02]  /*11f0*/  IMAD.U32 R70, RZ, RZ, UR4 ;  /* 0x00000004ff467e24 */ /* 0x000fe4000f8e00ff */
[----:B------:R-:W-:-:S03]  /*1200*/  IMAD.U32 R71, RZ, RZ, UR5 ;  /* 0x00000005ff477e24 */ /* 0x000fc6000f8e00ff */
[----:B------:R-:W-:-:S04]  /*1210*/  ISETP.NE.U32.AND P0, PT, R70, RZ, PT ;  /* 0x000000ff4600720c */ /* 0x000fc80003f05070 */
[----:B------:R-:W-:-:S13]  /*1220*/  ISETP.NE.AND.EX P0, PT, R71, RZ, PT, P0 ;  /* 0x000000ff4700720c */ /* 0x000fda0003f05300 */
[----:B------:R-:W-:Y:S05]  /*1230*/  @P0 BRA `(.L_x_15) ;  /* 0x00000000002c0947 */ /* 0x000fea0003800000 */
[----:B------:R-:W-:Y:S02]  /*1240*/  ULDC.64 UR4, c[0x0][0x588] ;  /* 0x0001620000047ab9 */ /* 0x000fe40000000a00 */
[----:B------:R-:W-:-:S04]  /*1250*/  ISETP.NE.U32.AND P0, PT, RZ, UR4, PT ;  /* 0x00000004ff007c0c */ /* 0x000fc8000bf05070 */
[----:B------:R-:W-:-:S13]  /*1260*/  ISETP.NE.AND.EX P0, PT, RZ, UR5, PT, P0 ;  /* 0x00000005ff007c0c */ /* 0x000fda000bf05300 */
[----:B------:R-:W-:Y:S05]  /*1270*/  @!P0 BRA `(.L_x_16) ;  /* 0x0000000000108947 */ /* 0x000fea0003800000 */
[----:B------:R-:W1:Y:S02]  /*1280*/  LDC.64 R4, c[0x0][0x588] ;  /* 0x00016200ff047b82 */ /* 0x000e640000000a00 */
[----:B-1----:R1:W5:Y:S01]  /*1290*/  LDG.E R57, desc[UR54][R4.64] ;  /* 0x0000003604397981 */ /* 0x002362000c1e1900 */
[----:B------:R-:W-:Y:S01]  /*12a0*/  IMAD.MOV.U32 R56, RZ, RZ, 0x1 ;  /* 0x00000001ff387424 */ /* 0x000fe200078e00ff */
[----:B------:R-:W-:Y:S06]  /*12b0*/  BRA `(.L_x_15) ;  /* 0x00000000000c7947 */ /* 0x000fec0003800000 */
.L_x_16:
[----:B------:R-:W-:Y:S01]  /*12c0*/  ULDC UR4, c[0x0][0x580] ;  /* 0x0001600000047ab9 */ /* 0x000fe20000000800 */
[----:B------:R-:W-:Y:S02]  /*12d0*/  IMAD.MOV.U32 R56, RZ, RZ, 0x1 ;  /* 0x00000001ff387424 */ /* 0x000fe400078e00ff */
[----:B------:R-:W-:-:S07]  /*12e0*/  IMAD.U32 R57, RZ, RZ, UR4 ;  /* 0x00000004ff397e24 */ /* 0x000fce000f8e00ff */
.L_x_15:
[----:B------:R-:W-:Y:S02]  /*12f0*/  ULDC.64 UR4, c[0x0][0x5b0] ;  /* 0x00016c0000047ab9 */ /* 0x000fe40000000a00 */
[----:B------:R-:W-:-:S04]  /*1300*/  ISETP.NE.U32.AND P0, PT, RZ, UR4, PT ;  /* 0x00000004ff007c0c */ /* 0x000fc8000bf05070 */
[----:B------:R-:W-:-:S13]  /*1310*/  ISETP.NE.AND.EX P0, PT, RZ, UR5, PT, P0 ;  /* 0x00000005ff007c0c */ /* 0x000fda000bf05300 */
[----:B------:R-:W-:Y:S05]  /*1320*/  @P0 BRA `(.L_x_17) ;  /* 0x0000000000240947 */ /* 0x000fea0003800000 */
[----:B------:R-:W-:Y:S02]  /*1330*/  ULDC.64 UR4, c[0x0][0x5a8] ;  /* 0x00016a0000047ab9 */ /* 0x000fe40000000a00 */
[----:B------:R-:W-:-:S04]  /*1340*/  ISETP.NE.U32.AND P0, PT, RZ, UR4, PT ;  /* 0x00000004ff007c0c */ /* 0x000fc8000bf05070 */
[----:B------:R-:W-:-:S13]  /*1350*/  ISETP.NE.AND.EX P0, PT, RZ, UR5, PT, P0 ;  /* 0x00000005ff007c0c */ /* 0x000fda000bf05300 */
[----:B------:R-:W-:Y:S05]  /*1360*/  @!P0 BRA `(.L_x_18) ;  /* 0x00000000000c8947 */ /* 0x000fea0003800000 */
[----:B------:R-:W2:Y:S02]  /*1370*/  LDC.64 R58, c[0x0][0x5a8] ;  /* 0x00016a00ff3a7b82 */ /* 0x000ea40000000a00 */
[----:B--2---:R2:W5:Y:S01]  /*1380*/  LDG.E R58, desc[UR54][R58.64] ;  /* 0x000000363a3a7981 */ /* 0x004562000c1e1900 */
[----:B------:R-:W-:Y:S05]  /*1390*/  BRA `(.L_x_17) ;  /* 0x0000000000087947 */ /* 0x000fea0003800000 */
.L_x_18:
[----:B------:R-:W-:Y:S02]  /*13a0*/  ULDC UR4, c[0x0][0x5a0] ;  /* 0x0001680000047ab9 */ /* 0x000fe40000000800 */
[----:B------:R-:W-:-:S07]  /*13b0*/  IMAD.U32 R58, RZ, RZ, UR4 ;  /* 0x00000004ff3a7e24 */ /* 0x000fce000f8e00ff */
.L_x_17:
[----:B------:R-:W-:Y:S01]  /*13c0*/  LOP3.LUT P1, RZ, R0, 0xff, RZ, 0xc0, !PT ;  /* 0x000000ff00ff7812 */ /* 0x000fe2000782c0ff */
[----:B------:R-:W-:Y:S01]  /*13d0*/  UMOV UR38, URZ ;  /* 0x0000003f00267c82 */ /* 0x000fe20008000000 */
[----:B------:R-:W-:-:S11]  /*13e0*/  PLOP3.LUT P0, PT, PT, PT, PT, 0x80, 0x0 ;  /* 0x000000000000781c */ /* 0x000fd60003f0f070 */
[----:B------:R-:W-:Y:S05]  /*13f0*/  @!P1 BRA `(.L_x_19) ;  /* 0x0000002c00f89947 */ /* 0x000fea0003800000 */
[----:B------:R-:W-:Y:S01]  /*1400*/  ULDC UR4, c[0x0][0x28c] ;  /* 0x0000a30000047ab9 */ /* 0x000fe20000000800 */
[----:B------:R-:W-:Y:S01]  /*1410*/  LOP3.LUT R68, R22, 0x1, RZ, 0xfc, !PT ;  /* 0x0000000116447812 */ /* 0x000fe200078efcff */
[----:B------:R-:W-:Y:S01]  /*1420*/  UIADD3 UR4, UR4, 0x3f, URZ ;  /* 0x0000003f04047890 */ /* 0x000fe2000fffe03f */
[----:B------:R-:W-:Y:S01]  /*1430*/  LOP3.LUT R69, R19, 0x1, RZ, 0xfc, !PT ;  /* 0x0000000113457812 */ /* 0x000fe200078efcff */
[----:B-----5:R-:W-:Y:S01]  /*1440*/  IMAD.MOV.U32 R60, RZ, RZ, R57 ;  /* 0x000000ffff3c7224 */ /* 0x020fe200078e0039 */
[C---:B--2---:R-:W-:Y:S01]  /*1450*/  PRMT R59, R56.reuse, 0x7610, R59 ;  /* 0x00007610383b7816 */ /* 0x044fe2000000003b */
[----:B------:R-:W-:Y:S01]  /*1460*/  USHF.R.S32.HI UR5, URZ, 0x1f, UR4 ;  /* 0x0000001f3f057899 */ /* 0x000fe20008011404 */
[----:B------:R-:W-:Y:S01]  /*1470*/  PRMT R61, R56, 0x7610, R61 ;  /* 0x00007610383d7816 */ /* 0x000fe2000000003d */
[----:B------:R-:W-:Y:S01]  /*1480*/  IMAD.MOV.U32 R63, RZ, RZ, R57 ;  /* 0x000000ffff3f7224 */ /* 0x000fe200078e0039 */
[----:B------:R-:W-:Y:S01]  /*1490*/  ULDC.64 UR56, c[0x0][0x198] ;  /* 0x0000660000387ab9 */ /* 0x000fe20000000a00 */
[----:B------:R-:W-:Y:S01]  /*14a0*/  ULEA.HI UR5, UR5, UR4, URZ, 0x6 ;  /* 0x0000000405057291 */ /* 0x000fe2000f8f303f */
[----:B------:R-:W-:Y:S01]  /*14b0*/  UMOV UR49, 0x1 ;  /* 0x0000000100317882 */ /* 0x000fe20000000000 */
[----:B------:R-:W-:Y:S01]  /*14c0*/  UMOV UR39, URZ ;  /* 0x0000003f00277c82 */ /* 0x000fe20008000000 */
[----:B------:R-:W-:Y:S01]  /*14d0*/  UMOV UR40, URZ ;  /* 0x0000003f00287c82 */ /* 0x000fe20008000000 */
[----:B------:R-:W-:Y:S01]  /*14e0*/  UMOV UR43, URZ ;  /* 0x0000003f002b7c82 */ /* 0x000fe20008000000 */
[----:B------:R-:W-:Y:S01]  /*14f0*/  USHF.R.S32.HI UR50, URZ, 0x6, UR5 ;  /* 0x000000063f327899 */ /* 0x000fe20008011405 */
[----:B------:R-:W-:Y:S01]  /*1500*/  UMOV UR38, URZ ;  /* 0x0000003f00267c82 */ /* 0x000fe20008000000 */
[----:B------:R-:W-:-:S10]  /*1510*/  UMOV UR48, URZ ;  /* 0x0000003f00307c82 */ /* 0x000fd40008000000 */
.L_x_74:
[----:B------:R-:W-:Y:S01]  /*1520*/  LOP3.LUT R0, R18, 0x80, RZ, 0xc0, !PT ;  /* 0x0000008012007812 */ /* 0x000fe200078ec0ff */
[----:B------:R-:W2:Y:S01]  /*1530*/  S2UR UR51, SR_CgaCtaId ;  /* 0x00000000003379c3 */ /* 0x000ea20000008800 */
[----:B------:R-:W-:Y:S02]  /*1540*/  UMOV UR52, 0x400 ;  /* 0x0000040000347882 */ /* 0x000fe40000000000 */
[----:B------:R-:W-:-:S06]  /*1550*/  SHF.R.U32.HI R0, RZ, 0x7, R0 ;  /* 0x00000007ff007819 */ /* 0x000fcc0000011600 */
[----:B------:R-:W3:Y:S01]  /*1560*/  SHFL.IDX PT, R0, R0, RZ, 0x1f ;  /* 0x00001fff00007589 */ /* 0x000ee200000e0000 */
[----:B--2---:R-:W-:Y:S01]  /*1570*/  ULEA UR52, UR51, UR52, 0x18 ;  /* 0x0000003433347291 */ /* 0x004fe2000f8ec03f */
[----:B---3--:R-:W-:-:S13]  /*1580*/  R2UR UR4, R0 ;  /* 0x00000000000472ca */ /* 0x008fda00000e0000 */
[----:B------:R-:W-:-:S04]  /*1590*/  ULEA.HI UR5, UR4, UR4, URZ, 0x1 ;  /* 0x0000000404057291 */ /* 0x000fc8000f8f083f */
[----:B------:R-:W-:-:S04]  /*15a0*/  ULOP3.LUT UR5, UR5, 0x7fffe, URZ, 0xc0, !UPT ;  /* 0x0007fffe05057892 */ /* 0x000fc8000f8ec03f */
[----:B------:R-:W-:-:S03]  /*15b0*/  UIADD3 UR5, UR4, -UR5, URZ ;  /* 0x8000000504057290 */ /* 0x000fc6000fffe03f */
[----:B------:R-:W-:Y:S01]  /*15c0*/  ULDC UR4, c[0x0][0x28c] ;  /* 0x0000a30000047ab9 */ /* 0x000fe20000000800 */
[----:B------:R-:W-:Y:S01]  /*15d0*/  ULEA UR5, UR5, UR52, 0xd ;  /* 0x0000003405057291 */ /* 0x000fe2000f8e683f */
[----:B------:R-:W-:-:S03]  /*15e0*/  ISETP.LT.AND P0, PT, RZ, UR4, PT ;  /* 0x00000004ff007c0c */ /* 0x000fc6000bf01270 */
[----:B------:R-:W-:-:S04]  /*15f0*/  UIADD3 UR5, UR5, 0x6400, URZ ;  /* 0x0000640005057890 */ /* 0x000fc8000fffe03f */
[----:B------:R-:W-:-:S04]  /*1600*/  USHF.R.U32.HI UR5, URZ, 0x4, UR5 ;  /* 0x000000043f057899 */ /* 0x000fc80008011605 */
[----:B------:R-:W-:Y:S02]  /*1610*/  ULOP3.LUT UR44, UR5, 0x3fff, URZ, 0xc0, !UPT ;  /* 0x00003fff052c7892 */ /* 0x000fe4000f8ec03f */
[----:B------:R-:W-:Y:S10]  /*1620*/  @P0 BRA `(.L_x_20) ;  /* 0x0000000000400947 */ /* 0x000ff40003800000 */
[----:B------:R-:W-:Y:S01]  /*1630*/  MOV R0, 0x0 ;  /* 0x0000000000007802 */ /* 0x000fe20000000f00 */
[----:B------:R-:W-:Y:S01]  /*1640*/  ULDC.64 UR4, c[0x4][0x70] ;  /* 0x01001c0000047ab9 */ /* 0x000fe20000000a00 */
[----:B------:R-:W-:Y:S01]  /*1650*/  ULDC.64 UR6, c[0x4][0x8] ;  /* 0x0100020000067ab9 */ /* 0x000fe20000000a00 */
[----:B-1----:R-:W-:Y:S01]  /*1660*/  IMAD.U32 R4, RZ, RZ, UR4 ;  /* 0x00000004ff047e24 */ /* 0x002fe2000f8e00ff */
[----:B------:R1:W2:Y:S01]  /*1670*/  LDC.64 R14, c[0x4][R0] ;  /* 0x01000000000e7b82 */ /* 0x0002a20000000a00 */
[----:B------:R-:W-:Y:S01]  /*1680*/  IMAD.U32 R5, RZ, RZ, UR5 ;  /* 0x00000005ff057e24 */ /* 0x000fe2000f8e00ff */
[----:B------:R-:W-:Y:S01]  /*1690*/  ULDC.64 UR4, c[0x4][0x78] ;  /* 0x01001e0000047ab9 */ /* 0x000fe20000000a00 */
[----:B------:R-:W-:Y:S02]  /*16a0*/  IMAD.U32 R10, RZ, RZ, UR6 ;  /* 0x00000006ff0a7e24 */ /* 0x000fe4000f8e00ff */
[----:B------:R-:W-:Y:S02]  /*16b0*/  IMAD.U32 R6, RZ, RZ, UR4 ;  /* 0x00000004ff067e24 */ /* 0x000fe4000f8e00ff */
[----:B------:R-:W-:-:S02]  /*16c0*/  IMAD.U32 R7, RZ, RZ, UR5 ;  /* 0x00000005ff077e24 */ /* 0x000fc4000f8e00ff */
[----:B------:R-:W-:Y:S02]  /*16d0*/  IMAD.U32 R11, RZ, RZ, UR7 ;  /* 0x00000007ff0b7e24 */ /* 0x000fe4000f8e00ff */
[----:B------:R-:W-:Y:S02]  /*16e0*/  IMAD.MOV.U32 R8, RZ, RZ, 0x1e1 ;  /* 0x000001e1ff087424 */ /* 0x000fe400078e00ff */
[----:B------:R-:W-:Y:S02]  /*16f0*/  IMAD.MOV.U32 R12, RZ, RZ, 0x1 ;  /* 0x00000001ff0c7424 */ /* 0x000fe400078e00ff */
[----:B-1----:R-:W-:-:S07]  /*1700*/  IMAD.MOV.U32 R13, RZ, RZ, RZ ;  /* 0x000000ffff0d7224 */ /* 0x002fce00078e00ff */
[----:B------:R-:W-:-:S07]  /*1710*/  LEPC R20, `(.L_x_20) ;  /* 0x000000001014794e */ /* 0x000fce0000000000 */
[----:B--2---:R-:W-:Y:S05]  /*1720*/  CALL.ABS.NOINC R14 ;  /* 0x000000000e007343 */ /* 0x004fea0003c00000 */
.L_x_20:
[----:B------:R-:W-:-:S13]  /*1730*/  ISETP.NE.AND P0, PT, R68, 0x3, PT ;  /* 0x000000034400780c */ /* 0x000fda0003f05270 */
[----:B------:R-:W-:Y:S05]  /*1740*/  @!P0 BRA `(.L_x_21) ;  /* 0x0000000000048947 */ /* 0x000fea0003800000 */
[----:B------:R-:W-:Y:S01]  /*1750*/  BPT.TRAP 0x1 ;  /* 0x000000040000795c */ /* 0x000fe20000300000 */
.L_x_21:
[----:B------:R-:W-:Y:S02]  /*1760*/  IMAD.U32 R3, RZ, RZ, UR43 ;  /* 0x0000002bff037e24 */ /* 0x000fe4000f8e00ff */
[----:B------:R-:W-:-:S03]  /*1770*/  IMAD.U32 R0, RZ, RZ, UR40 ;  /* 0x00000028ff007e24 */ /* 0x000fc6000f8e00ff */
[----:B------:R-:W-:Y:S02]  /*1780*/  LEA R3, R3, UR52, 0x3 ;  /* 0x0000003403037c11 */ /* 0x000fe4000f8e18ff */
[----:B------:R-:W-:-:S04]  /*1790*/  SHF.L.U32 R0, R0, 0x1f, RZ ;  /* 0x0000001f00007819 */ /* 0x000fc800000006ff */
[----:B------:R2:W3:Y:S01]  /*17a0*/  SYNCS.PHASECHK.TRANS64.TRYWAIT P1, [R3+URZ], R0 ;  /* 0x00000000030075a7 */ /* 0x0004e2000802017f */
[----:B------:R-:W-:Y:S05]  /*17b0*/  @!P0 BRA `(.L_x_22) ;  /* 0x0000000000048947 */ /* 0x000fea0003800000 */
[----:B------:R-:W-:Y:S01]  /*17c0*/  BPT.TRAP 0x1 ;  /* 0x000000040000795c */ /* 0x000fe20000300000 */
.L_x_22:
[----:B---3--:R-:W-:Y:S05]  /*17d0*/  @P1 BRA `(.L_x_23) ;  /* 0x0000000000081947 */ /* 0x008fea0003800000 */
[----:B------:R-:W3:Y:S02]  /*17e0*/  SYNCS.PHASECHK.TRANS64.TRYWAIT P1, [R3+URZ], R0 ;  /* 0x00000000030075a7 */ /* 0x000ee4000802017f */
[----:B---3--:R-:W-:Y:S05]  /*17f0*/  @!P1 BRA `(.L_x_24) ;  /* 0x0000005400f09947 */ /* 0x008fea0003800000 */
.L_x_23:
[----:B------:R-:W-:-:S04]  /*1800*/  UISETP.LT.AND UP0, UPT, UR50, 0x1, UPT ;  /* 0x000000013200788c */ /* 0x000fc8000bf01270 */
[----:B------:R-:W-:-:S06]  /*1810*/  USEL UR4, UR50, 0x1, UP0 ;  /* 0x0000000132047887 */ /* 0x000fcc0008000000 */
[----:B--23--:R-:W-:Y:S01]  /*1820*/  IMAD.U32 R0, RZ, RZ, UR4 ;  /* 0x00000004ff007e24 */ /* 0x00cfe2000f8e00ff */
[----:B------:R-:W-:Y:S05]  /*1830*/  WARPSYNC.ALL ;  /* 0x0000000000007948 */ /* 0x000fea0003800000 */
[----:B------:R-:W-:-:S04]  /*1840*/  IADD3 R0, -R0, UR50, RZ ;  /* 0x0000003200007c10 */ /* 0x000fc8000fffe1ff */
[----:B------:R-:W-:Y:S01]  /*1850*/  ISETP.GE.AND P1, PT, R0, 0x1, PT ;  /* 0x000000010000780c */ /* 0x000fe20003f26270 */
[----:B------:R-:W-:Y:S01]  /*1860*/  UIADD3 UR4, UR52, 0x26400, URZ ;  /* 0x0002640034047890 */ /* 0x000fe2000fffe03f */
[----:B------:R-:W-:Y:S01]  /*1870*/  WARPGROUP.ARRIVE ;  /* 0x00000000000079c5 */ /* 0x000fe20000000000 */
[----:B------:R-:W-:Y:S02]  /*1880*/  ULOP3.LUT UR8, UR44, 0x10000, URZ, 0xfc, !UPT ;  /* 0x000100002c087892 */ /* 0x000fe4000f8efc3f */
[----:B------:R-:W-:Y:S02]  /*1890*/  USHF.R.U32.HI UR4, URZ, 0x4, UR4 ;  /* 0x000000043f047899 */ /* 0x000fe40008011604 */
[----:B------:R-:W-:Y:S02]  /*18a0*/  ULEA UR10, UR43, UR8, 0xa ;  /* 0x000000082b0a7291 */ /* 0x000fe4000f8e503f */
[----:B------:R-:W-:Y:S01]  /*18b0*/  ULOP3.LUT UR4, UR4, 0x3fff, URZ, 0xc0, !UPT ;  /* 0x00003fff04047892 */ /* 0x000fe2000f8ec03f */
[----:B------:R-:W-:Y:S01]  /*18c0*/  UMOV UR5, 0x40000040 ;  /* 0x4000004000057882 */ /* 0x000fe20000000000 */
[----:B------:R-:W-:-:S02]  /*18d0*/  UMOV UR7, 0x40000040 ;  /* 0x4000004000077882 */ /* 0x000fc40000000000 */
[----:B------:R-:W-:-:S03]  /*18e0*/  ULOP3.LUT UR9, UR4, 0x10000, URZ, 0xfc, !UPT ;  /* 0x0001000004097892 */ /* 0x000fc6000f8efc3f */
[----:B------:R-:W-:Y:S01]  /*18f0*/  UMOV UR4, UR10 ;  /* 0x0000000a00047c82 */ /* 0x000fe20008000000 */
[----:B------:R-:W-:-:S07]  /*1900*/  ULEA UR11, UR43, UR9, 0x9 ;  /* 0x000000092b0b7291 */ /* 0x000fce000f8e483f */
[----:B------:R-:W-:Y:S02]  /*1910*/  UMOV UR6, UR11 ;  /* 0x0000000b00067c82 */ /* 0x000fe40008000000 */
[----:B------:R-:W-:Y:S01]  /*1920*/  HGMMA.64x64x16.F32 R24, gdesc[UR4], RZ, !UPT, gsb0 ;  /* 0x00e00000041879f0 */ /* 0x000fe2000c0008ff */
[----:B------:R-:W-:Y:S02]  /*1930*/  UIADD3 UR4, UR10, 0x2, URZ ;  /* 0x000000020a047890 */ /* 0x000fe4000fffe03f */
[----:B------:R-:W-:Y:S01]  /*1940*/  UIADD3 UR6, UR11, 0x2, URZ ;  /* 0x000000020b067890 */ /* 0x000fe2000fffe03f */
[----:B------:R-:W-:Y:S01]  /*1950*/  UMOV UR5, 0x40000040 ;  /* 0x4000004000057882 */ /* 0x000fe20000000000 */
[----:B------:R-:W-:Y:S01]  /*1960*/  UMOV UR7, 0x40000040 ;  /* 0x4000004000077882 */ /* 0x000fe20000000000 */
[----:B------:R-:W-:Y:S02]  /*1970*/  WARPGROUP.DEPBAR.LE gsb0, 0x0 ;  /* 0x00008000000079c5 */ /* 0x000fe40000010000 */
[----:B------:R-:W-:-:S06]  /*1980*/  WARPGROUP.ARRIVE ;  /* 0x00000000000079c5 */ /* 0x000fcc0000000000 */
[----:B------:R-:W-:Y:S01]  /*1990*/  HGMMA.64x64x16.F32 R24, gdesc[UR4], R24, gsb0 ;  /* 0x00e00000041879f0 */ /* 0x000fe20008000818 */
        /* <DEDUP_REMOVED lines=13> */
[----:B------:R-:W-:Y:S03]  /*1a70*/  HGMMA.64x64x16.F32 R24, gdesc[UR4], R24, gsb0 ;  /* 0x00e00000041879f0 */ /* 0x000fe60008000818 */
[----:B------:R-:W-:Y:S02]  /*1a80*/  WARPGROUP.DEPBAR.LE gsb0, 0x0 ;  /* 0x00008000000079c5 */ /* 0x000fe40000010000 */
[----:B------:R-:W-:Y:S05]  /*1a90*/  @!P1 BRA `(.L_x_25) ;  /* 0x00000004000c9947 */ /* 0x000fea0003800000 */
[----:B------:R-:W-:Y:S02]  /*1aa0*/  UIADD3 UR4, UR43, 0x1, URZ ;  /* 0x000000012b047890 */ /* 0x000fe4000fffe03f */
[----:B------:R-:W-:Y:S02]  /*1ab0*/  UMOV UR11, UR43 ;  /* 0x0000002b000b7c82 */ /* 0x000fe40008000000 */
[----:B------:R-:W-:-:S04]  /*1ac0*/  UISETP.NE.AND UP0, UPT, UR4, 0x8, UPT ;  /* 0x000000080400788c */ /* 0x000fc8000bf05270 */
[----:B------:R-:W-:Y:S02]  /*1ad0*/  USEL UR5, URZ, 0x1, UP0 ;  /* 0x000000013f057887 */ /* 0x000fe40008000000 */
[----:B------:R-:W-:Y:S02]  /*1ae0*/  USEL UR10, UR4, URZ, UP0 ;  /* 0x0000003f040a7287 */ /* 0x000fe40008000000 */
[----:B------:R-:W-:-:S06]  /*1af0*/  ULOP3.LUT UR5, UR40, UR5, URZ, 0x3c, !UPT ;  /* 0x0000000528057292 */ /* 0x000fcc000f8e3c3f */
[----:B-1----:R-:W-:-:S07]  /*1b00*/  IMAD.U32 R5, RZ, RZ, UR5 ;  /* 0x00000005ff057e24 */ /* 0x002fce000f8e00ff */
.L_x_32:
[----:B-12---:R-:W-:Y:S05]  /*1b10*/  @!P0 BRA `(.L_x_26) ;  /* 0x0000000000048947 */ /* 0x006fea0003800000 */
[----:B------:R-:W-:Y:S01]  /*1b20*/  BPT.TRAP 0x1 ;  /* 0x000000040000795c */ /* 0x000fe20000300000 */
.L_x_26:
[----:B------:R-:W-:Y:S01]  /*1b30*/  ULEA UR4, UR10, UR52, 0x3 ;  /* 0x000000340a047291 */ /* 0x000fe2000f8e183f */
[----:B------:R-:W-:-:S08]  /*1b40*/  SHF.L.U32 R3, R5, 0x1f, RZ ;  /* 0x0000001f05037819 */ /* 0x000fd000000006ff */
[----:B------:R1:W2:Y:S01]  /*1b50*/  SYNCS.PHASECHK.TRANS64.TRYWAIT P1, [UR4], R3 ;  /* 0x00000003ff0075a7 */ /* 0x0002a20008020144 */
[----:B------:R-:W-:Y:S05]  /*1b60*/  @!P0 BRA `(.L_x_27) ;  /* 0x0000000000048947 */ /* 0x000fea0003800000 */
[----:B------:R-:W-:Y:S01]  /*1b70*/  BPT.TRAP 0x1 ;  /* 0x000000040000795c */ /* 0x000fe20000300000 */
.L_x_27:
[----:B--2---:R-:W-:Y:S05]  /*1b80*/  @P1 BRA `(.L_x_28) ;  /* 0x0000000000081947 */ /* 0x004fea0003800000 */
[----:B------:R-:W2:Y:S02]  /*1b90*/  SYNCS.PHASECHK.TRANS64.TRYWAIT P1, [UR4], R3 ;  /* 0x00000003ff0075a7 */ /* 0x000ea40008020144 */
[----:B--2---:R-:W-:Y:S05]  /*1ba0*/  @!P1 BRA `(.L_x_29) ;  /* 0x0000005400189947 */ /* 0x004fea0003800000 */
.L_x_28:
[----:B------:R-:W-:Y:S01]  /*1bb0*/  ULEA UR12, UR10, UR8, 0xa ;  /* 0x000000080a0c7291 */ /* 0x000fe2000f8e503f */
[----:B------:R-:W-:Y:S01]  /*1bc0*/  WARPGROUP.ARRIVE ;  /* 0x00000000000079c5 */ /* 0x000fe20000000000 */
[----:B------:R-:W-:Y:S01]  /*1bd0*/  ULEA UR13, UR10, UR9, 0x9 ;  /* 0x000000090a0d7291 */ /* 0x000fe2000f8e483f */
[----:B------:R-:W-:Y:S01]  /*1be0*/  UMOV UR5, 0x40000040 ;  /* 0x4000004000057882 */ /* 0x000fe20000000000 */
[----:B------:R-:W-:-:S03]  /*1bf0*/  UMOV UR7, 0x40000040 ;  /* 0x4000004000077882 */ /* 0x000fc60000000000 */
[----:B------:R-:W-:Y:S02]  /*1c00*/  UMOV UR4, UR12 ;  /* 0x0000000c00047c82 */ /* 0x000fe40008000000 */
[----:B------:R-:W-:Y:S02]  /*1c10*/  UMOV UR6, UR13 ;  /* 0x0000000d00067c82 */ /* 0x000fe40008000000 */
[----:B------:R-:W-:Y:S01]  /*1c20*/  HGMMA.64x64x16.F32 R24, gdesc[UR4], R24, gsb0 ;  /* 0x00e00000041879f0 */ /* 0x000fe20008000818 */
[----:B------:R-:W-:Y:S02]  /*1c30*/  UIADD3 UR4, UR12, 0x2, URZ ;  /* 0x000000020c047890 */ /* 0x000fe4000fffe03f */
[----:B------:R-:W-:Y:S01]  /*1c40*/  UIADD3 UR6, UR13, 0x2, URZ ;  /* 0x000000020d067890 */ /* 0x000fe2000fffe03f */
[----:B------:R-:W-:Y:S01]  /*1c50*/  UMOV UR5, 0x40000040 ;  /* 0x4000004000057882 */ /* 0x000fe20000000000 */
[----:B------:R-:W-:Y:S01]  /*1c60*/  UMOV UR7, 0x40000040 ;  /* 0x4000004000077882 */ /* 0x000fe20000000000 */
[----:B------:R-:W-:-:S02]  /*1c70*/  WARPGROUP.DEPBAR.LE gsb0, 0x0 ;  /* 0x00008000000079c5 */ /* 0x000fc40000010000 */
        /* <DEDUP_REMOVED lines=18> */
[----:B------:R-:W-:Y:S01]  /*1da0*/  BPT.TRAP 0x1 ;  /* 0x000000040000795c */ /* 0x000fe20000300000 */
.L_x_30:
[----:B------:R-:W-:Y:S01]  /*1db0*/  ULEA UR4, UR11, UR52, 0x3 ;  /* 0x000000340b047291 */ /* 0x000fe2000f8e183f */
[----:B------:R-:W-:-:S03]  /*1dc0*/  ISETP.GT.U32.AND P1, PT, R22, 0x1, PT ;  /* 0x000000011600780c */ /* 0x000fc60003f24070 */
[----:B------:R-:W-:-:S04]  /*1dd0*/  UIADD3 UR4, UR4, 0x40, URZ ;  /* 0x0000004004047890 */ /* 0x000fc8000fffe03f */
[----:B------:R-:W-:-:S09]  /*1de0*/  UPRMT UR4, URZ, 0x654, UR4 ;  /* 0x000006543f047896 */ /* 0x000fd20008000004 */
[----:B------:R-:W-:Y:S01]  /*1df0*/  SYNCS.ARRIVE.TRANS64.RED.A1T0 RZ, [UR4], RZ ;  /* 0x000000ffffff79a7 */ /* 0x000fe20008100404 */
[----:B------:R-:W-:Y:S05]  /*1e00*/  @P1 BRA `(.L_x_31) ;  /* 0x0000000000041947 */ /* 0x000fea0003800000 */
[----:B------:R-:W-:Y:S01]  /*1e10*/  BPT.TRAP 0x1 ;  /* 0x000000040000795c */ /* 0x000fe20000300000 */
.L_x_31:
[----:B------:R-:W-:Y:S01]  /*1e20*/  UIADD3 UR10, UR10, 0x1, URZ ;  /* 0x000000010a0a7890 */ /* 0x000fe2000fffe03f */
[C---:B------:R-:W-:Y:S01]  /*1e30*/  ISETP.GT.AND P1, PT, R0.reuse, 0x1, PT ;  /* 0x000000010000780c */ /* 0x040fe20003f24270 */
[----:B------:R-:W-:Y:S01]  /*1e40*/  UIADD3 UR11, UR11, 0x1, URZ ;  /* 0x000000010b0b7890 */ /* 0x000fe2000fffe03f */
[----:B------:R-:W-:Y:S01]  /*1e50*/  VIADD R0, R0, 0xffffffff ;  /* 0xffffffff00007836 */ /* 0x000fe20000000000 */
[----:B------:R-:W-:Y:S02]  /*1e60*/  UISETP.NE.AND UP0, UPT, UR10, 0x8, UPT ;  /* 0x000000080a00788c */ /* 0x000fe4000bf05270 */
[----:B------:R-:W-:Y:S02]  /*1e70*/  UISETP.NE.AND UP1, UPT, UR11, 0x8, UPT ;  /* 0x000000080b00788c */ /* 0x000fe4000bf25270 */
[----:B------:R-:W-:Y:S02]  /*1e80*/  USEL UR4, URZ, 0x1, UP0 ;  /* 0x000000013f047887 */ /* 0x000fe40008000000 */
[----:B------:R-:W-:-:S02]  /*1e90*/  USEL UR10, UR10, URZ, UP0 ;  /* 0x0000003f0a0a7287 */ /* 0x000fc40008000000 */
[----:B------:R-:W-:Y:S02]  /*1ea0*/  USEL UR11, UR11, URZ, UP1 ;  /* 0x0000003f0b0b7287 */ /* 0x000fe40008800000 */
[----:B------:R-:W-:Y:S01]  /*1eb0*/  LOP3.LUT R5, R5, UR4, RZ, 0x3c, !PT ;  /* 0x0000000405057c12 */ /* 0x000fe2000f8e3cff */
[----:B------:R-:W-:Y:S09]  /*1ec0*/  @P1 BRA `(.L_x_32) ;  /* 0xfffffffc00101947 */ /* 0x000ff2000383ffff */
.L_x_25:
[----:B------:R-:W3:Y:S02]  /*1ed0*/  LDC R0, c[0x0][0x28c] ;  /* 0x0000a300ff007b82 */ /* 0x000ee40000000800 */
[----:B---3--:R-:W-:-:S13]  /*1ee0*/  ISETP.GE.AND P1, PT, R0, 0x1, PT ;  /* 0x000000010000780c */ /* 0x008fda0003f26270 */
[----:B------:R-:W-:Y:S05]  /*1ef0*/  @!P1 BRA `(.L_x_33) ;  /* 0x0000000000349947 */ /* 0x000fea0003800000 */
[----:B------:R-:W-:Y:S05]  /*1f00*/  @!P0 BRA `(.L_x_34) ;  /* 0x0000000000048947 */ /* 0x000fea0003800000 */
[----:B------:R-:W-:Y:S01]  /*1f10*/  BPT.TRAP 0x1 ;  /* 0x000000040000795c */ /* 0x000fe20000300000 */
.L_x_34:
[----:B------:R-:W-:Y:S01]  /*1f20*/  UISETP.LT.AND UP0, UPT, UR50, 0x1, UPT ;  /* 0x000000013200788c */ /* 0x000fe2000bf01270 */
[----:B------:R-:W-:-:S03]  /*1f30*/  ISETP.GT.U32.AND P0, PT, R22, 0x1, PT ;  /* 0x000000011600780c */ /* 0x000fc60003f04070 */
[----:B------:R-:W-:-:S04]  /*1f40*/  USEL UR4, UR50, 0x1, UP0 ;  /* 0x0000000132047887 */ /* 0x000fc80008000000 */
[----:B------:R-:W-:-:S04]  /*1f50*/  UIADD3 UR4, UR43, UR50, -UR4 ;  /* 0x000000322b047290 */ /* 0x000fc8000fffe804 */
[----:B------:R-:W-:-:S04]  /*1f60*/  USHF.L.U32 UR4, UR4, 0x3, URZ ;  /* 0x0000000304047899 */ /* 0x000fc8000800063f */
[----:B------:R-:W-:-:S04]  /*1f70*/  ULOP3.LUT UR4, UR4, 0x38, URZ, 0xc0, !UPT ;  /* 0x0000003804047892 */ /* 0x000fc8000f8ec03f */
[----:B------:R-:W-:-:S04]  /*1f80*/  UIADD3 UR4, UR52, 0x40, UR4 ;  /* 0x0000004034047890 */ /* 0x000fc8000fffe004 */
[----:B------:R-:W-:-:S09]  /*1f90*/  UPRMT UR4, URZ, 0x654, UR4 ;  /* 0x000006543f047896 */ /* 0x000fd20008000004 */
[----:B------:R-:W-:Y:S01]  /*1fa0*/  SYNCS.ARRIVE.TRANS64.RED.A1T0 RZ, [UR4], RZ ;  /* 0x000000ffffff79a7 */ /* 0x000fe20008100404 */
[----:B------:R-:W-:Y:S05]  /*1fb0*/  @P0 BRA `(.L_x_33) ;  /* 0x0000000000040947 */ /* 0x000fea0003800000 */
[----:B------:R-:W-:Y:S01]  /*1fc0*/  BPT.TRAP 0x1 ;  /* 0x000000040000795c */ /* 0x000fe20000300000 */
.L_x_33:
[----:B------:R-:W-:Y:S01]  /*1fd0*/  UIADD3 UR4, UR52, 0x200, URZ ;  /* 0x0000020034047890 */ /* 0x000fe2000fffe03f */
[----:B------:R-:W-:Y:S02]  /*1fe0*/  R2UR UR46, R62 ;  /* 0x000000003e2e72ca */ /* 0x000fe400000e0000 */
[----:B------:R-:W-:Y:S01]  /*1ff0*/  R2UR UR45, R64 ;  /* 0x00000000402d72ca */ /* 0x000fe200000e0000 */
[----:B------:R-:W-:-:S06]  /*2000*/  ULOP3.LUT UP0, URZ, UR4, 0x1bf, URZ, 0xc0, !UPT ;  /* 0x000001bf043f7892 */ /* 0x000fcc000f80c03f */
[----:B------:R-:W-:-:S04]  /*2010*/  PLOP3.LUT P0, PT, PT, PT, UP0, 0x80, 0x0 ;  /* 0x000000000000781c */ /* 0x000fc80003f0f008 */
[----:B------:R-:W-:Y:S02]  /*2020*/  USHF.L.U32 UR46, UR46, 0x7, URZ ;  /* 0x000000072e2e7899 */ /* 0x000fe4000800063f */
[----:B------:R-:W-:-:S07]  /*2030*/  USHF.L.U32 UR45, UR45, 0x6, URZ ;  /* 0x000000062d2d7899 */ /* 0x000fce000800063f */
[----:B------:R-:W-:Y:S05]  /*2040*/  @!P0 BRA `(.L_x_35) ;  /* 0x00000000007c8947 */ /* 0x000fea0003800000 */
[----:B------:R-:W-:Y:S01]  /*2050*/  MOV R23, 0x0 ;  /* 0x0000000000177802 */ /* 0x000fe20000000f00 */
[----:B------:R-:W-:Y:S01]  /*2060*/  ULDC.64 UR4, c[0x4][0x80] ;  /* 0x0100200000047ab9 */ /* 0x000fe20000000a00 */
[----:B------:R-:W-:Y:S01]  /*2070*/  ULDC.64 UR6, c[0x4][0x10] ;  /* 0x0100040000067ab9 */ /* 0x000fe20000000a00 */
[----:B-12---:R-:W-:Y:S01]  /*2080*/  IMAD.U32 R4, RZ, RZ, UR4 ;  /* 0x00000004ff047e24 */ /* 0x006fe2000f8e00ff */
        /* <DEDUP_REMOVED lines=12> */
.L_x_36:
[----:B------:R1:W2:Y:S01]  /*2150*/  LDC.64 R14, c[0x4][R23] ;  /* 0x01000000170e7b82 */ /* 0x0002a20000000a00 */
[----:B------:R-:W-:Y:S01]  /*2160*/  ULDC.64 UR4, c[0x4][0x80] ;  /* 0x0100200000047ab9 */ /* 0x000fe20000000a00 */
[----:B------:R-:W-:Y:S01]  /*2170*/  ULDC.64 UR6, c[0x4][0x10] ;  /* 0x0100040000067ab9 */ /* 0x000fe20000000a00 */
[----:B------:R-:W-:Y:S02]  /*2180*/  IMAD.U32 R4, RZ, RZ, UR4 ;  /* 0x00000004ff047e24 */ /* 0x000fe4000f8e00ff */
        /* <DEDUP_REMOVED lines=11> */
.L_x_35:
[----:B------:R-:W3:Y:S01]  /*2240*/  LDC R9, c[0x0][0x288] ;  /* 0x0000a200ff097b82 */ /* 0x000ee20000000800 */
[----:B------:R-:W-:Y:S01]  /*2250*/  ULDC.64 UR4, c[0x0][0x590] ;  /* 0x0001640000047ab9 */ /* 0x000fe20000000a00 */
[----:B------:R-:W-:Y:S01]  /*2260*/  SHF.R.U32.HI R0, RZ, 0x2, R18 ;  /* 0x00000002ff007819 */ /* 0x000fe20000011612 */
[----:B------:R-:W-:Y:S01]  /*2270*/  IMAD.U32 R70, RZ, RZ, UR4 ;  /* 0x00000004ff467e24 */ /* 0x000fe2000f8e00ff */
[----:B-12---:R-:W-:Y:S01]  /*2280*/  LOP3.LUT R3, R18, 0xe0, RZ, 0xc0, !PT ;  /* 0x000000e012037812 */ /* 0x006fe200078ec0ff */
[----:B------:R-:W-:Y:S01]  /*2290*/  IMAD.U32 R71, RZ, RZ, UR5 ;  /* 0x00000005ff477e24 */ /* 0x000fe2000f8e00ff */
[----:B------:R-:W-:Y:S01]  /*22a0*/  LOP3.LUT R7, R0, 0x7, RZ, 0xc0, !PT ;  /* 0x0000000700077812 */ /* 0x000fe200078ec0ff */
[----:B------:R-:W-:Y:S01]  /*22b0*/  ULDC UR4, c[0x0][0x284] ;  /* 0x0000a10000047ab9 */ /* 0x000fe20000000800 */
[----:B------:R-:W-:Y:S02]  /*22c0*/  ISETP.NE.U32.AND P0, PT, R70, RZ, PT ;  /* 0x000000ff4600720c */ /* 0x000fe40003f05070 */
[----:B------:R-:W-:-:S02]  /*22d0*/  LOP3.LUT R4, R18, 0x3, RZ, 0xc0, !PT ;  /* 0x0000000312047812 */ /* 0x000fc400078ec0ff */
[----:B------:R-:W-:Y:S02]  /*22e0*/  ISETP.NE.AND.EX P0, PT, R71, RZ, PT, P0 ;  /* 0x000000ff4700720c */ /* 0x000fe40003f05300 */
[----:B------:R-:W-:-:S04]  /*22f0*/  SHF.R.U32.HI R0, RZ, 0x1, R3 ;  /* 0x00000001ff007819 */ /* 0x000fc80000011603 */
[----:B------:R-:W-:-:S05]  /*2300*/  IADD3 R5, -R0, UR4, -R7 ;  /* 0x0000000400057c10 */ /* 0x000fca000fffe907 */
[----:B------:R-:W-:Y:S02]  /*2310*/  IMAD R62, R62, -0x80, R5 ;  /* 0xffffff803e3e7824 */ /* 0x000fe400078e0205 */
[----:B---3--:R-:W-:-:S04]  /*2320*/  IMAD R9, R4, -0x2, R9 ;  /* 0xfffffffe04097824 */ /* 0x008fc800078e0209 */
[----:B------:R-:W-:Y:S01]  /*2330*/  IMAD R64, R64, -0x40, R9 ;  /* 0xffffffc040407824 */ /* 0x000fe200078e0209 */
[----:B------:R-:W-:Y:S06]  /*2340*/  @!P0 BRA `(.L_x_37) ;  /* 0x0000000000548947 */ /* 0x000fec0003800000 */
[----:B------:R-:W-:Y:S02]  /*2350*/  ULDC.64 UR4, c[0x0][0x588] ;  /* 0x0001620000047ab9 */ /* 0x000fe40000000a00 */
[----:B------:R-:W-:-:S04]  /*2360*/  ISETP.NE.U32.AND P1, PT, RZ, UR4, PT ;  /* 0x00000004ff007c0c */ /* 0x000fc8000bf25070 */
[----:B------:R-:W-:-:S13]  /*2370*/  ISETP.NE.AND.EX P1, PT, RZ, UR5, PT, P1 ;  /* 0x00000005ff007c0c */ /* 0x000fda000bf25310 */
[----:B------:R-:W-:Y:S05]  /*2380*/  @!P1 BRA `(.L_x_38) ;  /* 0x0000000000289947 */ /* 0x000fea0003800000 */
[----:B------:R-:W1:Y:S01]  /*2390*/  LDC.64 R4, c[0x0][0x588] ;  /* 0x00016200ff047b82 */ /* 0x000e620000000a00 */
[----:B------:R-:W-:-:S04]  /*23a0*/  IMAD R9, R70, UR47, RZ ;  /* 0x0000002f46097c24 */ /* 0x000fc8000f8e02ff */
[----:B-1----:R-:W-:-:S05]  /*23b0*/  IMAD.WIDE R4, R9, 0x4, R4 ;  /* 0x0000000409047825 */ /* 0x002fca00078e0204 */
[----:B------:R-:W2:Y:S01]  /*23c0*/  LDG.E R57, desc[UR54][R4.64] ;  /* 0x0000003604397981 */ /* 0x000ea2000c1e1900 */
[----:B------:R-:W-:Y:S02]  /*23d0*/  IMAD.MOV.U32 R56, RZ, RZ, 0x1 ;  /* 0x00000001ff387424 */ /* 0x000fe400078e00ff */
[----:B------:R-:W-:Y:S02]  /*23e0*/  IMAD.MOV.U32 R59, RZ, RZ, 0x1 ;  /* 0x00000001ff3b7424 */ /* 0x000fe400078e00ff */
[----:B------:R-:W-:Y:S02]  /*23f0*/  IMAD.MOV.U32 R61, RZ, RZ, 0x1 ;  /* 0x00000001ff3d7424 */ /* 0x000fe400078e00ff */
[--C-:B--2---:R-:W-:Y:S02]  /*2400*/  IMAD.MOV.U32 R60, RZ, RZ, R57.reuse ;  /* 0x000000ffff3c7224 */ /* 0x104fe400078e0039 */
[----:B------:R-:W-:Y:S01]  /*2410*/  IMAD.MOV.U32 R63, RZ, RZ, R57 ;  /* 0x000000ffff3f7224 */ /* 0x000fe200078e0039 */
[----:B------:R-:W-:Y:S06]  /*2420*/  BRA `(.L_x_37) ;  /* 0x00000000001c7947 */ /* 0x000fec0003800000 */
.L_x_38:
[----:B------:R-:W-:Y:S01]  /*2430*/  ULDC UR4, c[0x0][0x580] ;  /* 0x0001600000047ab9 */ /* 0x000fe20000000800 */
[----:B------:R-:W-:Y:S02]  /*2440*/  IMAD.MOV.U32 R56, RZ, RZ, 0x1 ;  /* 0x00000001ff387424 */ /* 0x000fe400078e00ff */
[----:B------:R-:W-:Y:S02]  /*2450*/  IMAD.MOV.U32 R59, RZ, RZ, 0x1 ;  /* 0x00000001ff3b7424 */ /* 0x000fe400078e00ff */
[----:B------:R-:W-:Y:S02]  /*2460*/  IMAD.MOV.U32 R61, RZ, RZ, 0x1 ;  /* 0x00000001ff3d7424 */ /* 0x000fe400078e00ff */
[----:B------:R-:W-:Y:S02]  /*2470*/  IMAD.U32 R57, RZ, RZ, UR4 ;  /* 0x00000004ff397e24 */ /* 0x000fe4000f8e00ff */
[----:B------:R-:W-:Y:S02]  /*2480*/  IMAD.U32 R60, RZ, RZ, UR4 ;  /* 0x00000004ff3c7e24 */ /* 0x000fe4000f8e00ff */
[----:B------:R-:W-:-:S07]  /*2490*/  IMAD.U32 R63, RZ, RZ, UR4 ;  /* 0x00000004ff3f7e24 */ /* 0x000fce000f8e00ff */
.L_x_37:
[----:B------:R-:W1:Y:S02]  /*24a0*/  LDC.64 R8, c[0x0][0x5b0] ;  /* 0x00016c00ff087b82 */ /* 0x000e640000000a00 */
[----:B-1----:R-:W-:-:S04]  /*24b0*/  ISETP.NE.U32.AND P1, PT, R8, RZ, PT ;  /* 0x000000ff0800720c */ /* 0x002fc80003f25070 */
[----:B------:R-:W-:-:S13]  /*24c0*/  ISETP.NE.AND.EX P1, PT, R9, RZ, PT, P1 ;  /* 0x000000ff0900720c */ /* 0x000fda0003f25310 */
[----:B------:R-:W-:Y:S05]  /*24d0*/  @!P1 BRA `(.L_x_39) ;  /* 0x00000000002c9947 */ /* 0x000fea0003800000 */
[----:B------:R-:W-:Y:S02]  /*24e0*/  ULDC.64 UR4, c[0x0][0x5a8] ;  /* 0x00016a0000047ab9 */ /* 0x000fe40000000a00 */
[----:B------:R-:W-:-:S04]  /*24f0*/  ISETP.NE.U32.AND P1, PT, RZ, UR4, PT ;  /* 0x00000004ff007c0c */ /* 0x000fc8000bf25070 */
[----:B------:R-:W-:-:S13]  /*2500*/  ISETP.NE.AND.EX P1, PT, RZ, UR5, PT, P1 ;  /* 0x00000005ff007c0c */ /* 0x000fda000bf25310 */
[----:B------:R-:W-:Y:S05]  /*2510*/  @!P1 BRA `(.L_x_40) ;  /* 0x0000000000149947 */ /* 0x000fea0003800000 */
[----:B------:R-:W1:Y:S01]  /*2520*/  LDC.64 R4, c[0x0][0x5a8] ;  /* 0x00016a00ff047b82 */ /* 0x000e620000000a00 */
[----:B------:R-:W-:-:S04]  /*2530*/  IMAD R9, R8, UR47, RZ ;  /* 0x0000002f08097c24 */ /* 0x000fc8000f8e02ff */
[----:B-1----:R-:W-:-:S05]  /*2540*/  IMAD.WIDE R4, R9, 0x4, R4 ;  /* 0x0000000409047825 */ /* 0x002fca00078e0204 */
[----:B------:R1:W5:Y:S01]  /*2550*/  LDG.E R58, desc[UR54][R4.64] ;  /* 0x00000036043a7981 */ /* 0x000362000c1e1900 */
[----:B------:R-:W-:Y:S05]  /*2560*/  BRA `(.L_x_39) ;  /* 0x0000000000087947 */ /* 0x000fea0003800000 */
.L_x_40:
[----:B------:R-:W-:Y:S02]  /*2570*/  ULDC UR4, c[0x0][0x5a0] ;  /* 0x0001680000047ab9 */ /* 0x000fe40000000800 */
[----:B------:R-:W-:-:S07]  /*2580*/  IMAD.U32 R58, RZ, RZ, UR4 ;  /* 0x00000004ff3a7e24 */ /* 0x000fce000f8e00ff */
.L_x_39:
[----:B------:R-:W2:Y:S01]  /*2590*/  LDC.64 R8, c[0x0][0x5c0] ;  /* 0x00017000ff087b82 */ /* 0x000ea20000000a00 */
[----:B------:R-:W-:Y:S01]  /*25a0*/  ULDC.64 UR4, c[0x0][0x588] ;  /* 0x0001620000047ab9 */ /* 0x000fe20000000a00 */
[----:B------:R-:W-:Y:S02]  /*25b0*/  ISETP.EQ.U32.AND P4, PT, R70, RZ, PT ;  /* 0x000000ff4600720c */ /* 0x000fe40003f82070 */
[----:B------:R-:W-:Y:S02]  /*25c0*/  ISETP.NE.U32.AND P3, PT, RZ, UR4, PT ;  /* 0x00000004ff007c0c */ /* 0x000fe4000bf65070 */
[----:B------:R-:W-:Y:S02]  /*25d0*/  LOP3.LUT P5, RZ, R61, 0xff, RZ, 0xc0, !PT ;  /* 0x000000ff3dff7812 */ /* 0x000fe400078ac0ff */
[----:B------:R-:W3:Y:S01]  /*25e0*/  LDC R13, c[0x0][0x5c8] ;  /* 0x00017200ff0d7b82 */ /* 0x000ee20000000800 */
[----:B------:R-:W-:Y:S02]  /*25f0*/  ISETP.NE.AND.EX P3, PT, RZ, UR5, PT, P3 ;  /* 0x00000005ff007c0c */ /* 0x000fe4000bf65330 */
[----:B------:R-:W-:-:S02]  /*2600*/  FSEL R0, R63, R60, !P5 ;  /* 0x0000003c3f007208 */ /* 0x000fc40006800000 */
[----:B------:R-:W-:Y:S02]  /*2610*/  ISETP.EQ.OR.EX P4, PT, R71, RZ, !P3, P4 ;  /* 0x000000ff4700720c */ /* 0x000fe40005f82740 */
[----:B------:R-:W-:Y:S02]  /*2620*/  PLOP3.LUT P1, PT, PT, PT, PT, 0x8, 0x0 ;  /* 0x000000000000781c */ /* 0x000fe40003f2e170 */
[----:B------:R-:W-:Y:S02]  /*2630*/  PLOP3.LUT P3, PT, P3, PT, PT, 0x8, 0x0 ;  /* 0x000000000000781c */ /* 0x000fe40001f6e170 */
[C---:B------:R-:W-:Y:S02]  /*2640*/  FSEL R60, R57.reuse, R60, !P0 ;  /* 0x0000003c393c7208 */ /* 0x040fe40004000000 */
[----:B------:R-:W-:Y:S02]  /*2650*/  FSEL R0, R57, R0, !P0 ;  /* 0x0000000039007208 */ /* 0x000fe40004000000 */
[----:B--2---:R-:W-:-:S04]  /*2660*/  ISETP.NE.U32.AND P2, PT, R8, RZ, PT ;  /* 0x000000ff0800720c */ /* 0x004fc80003f45070 */
[----:B------:R-:W-:-:S04]  /*2670*/  ISETP.NE.AND.EX P2, PT, R9, RZ, PT, P2 ;  /* 0x000000ff0900720c */ /* 0x000fc80003f45320 */
[----:B---3--:R-:W-:Y:S01]  /*2680*/  FSEL R13, R13, RZ, !P2 ;  /* 0x000000ff0d0d7208 */ /* 0x008fe20005000000 */
[----:B------:R-:W-:Y:S08]  /*2690*/  @!P4 BRA `(.L_x_41) ;  /* 0x00000000003cc947 */ /* 0x000ff00003800000 */
[----:B------:R-:W-:Y:S04]  /*26a0*/  BSSY B0, `(.L_x_41) ;  /* 0x000000e000007945 */ /* 0x000fe80003800000 */
[----:B------:R-:W-:Y:S05]  /*26b0*/  @!P0 BRA `(.L_x_42) ;  /* 0x0000000000248947 */ /* 0x000fea0003800000 */
[----:B------:R-:W-:Y:S02]  /*26c0*/  LOP3.LUT P4, RZ, R59, 0xff, RZ, 0xc0, !PT ;  /* 0x000000ff3bff7812 */ /* 0x000fe4000788c0ff */
[----:B------:R-:W-:Y:S02]  /*26d0*/  PLOP3.LUT P1, PT, P3, PT, PT, 0x80, 0x0 ;  /* 0x000000000000781c */ /* 0x000fe40001f2f070 */
[----:B------:R-:W-:-:S09]  /*26e0*/  PRMT R61, RZ, 0x7610, R61 ;  /* 0x00007610ff3d7816 */ /* 0x000fd2000000003d */
[----:B------:R-:W-:Y:S05]  /*26f0*/  @!P4 BRA `(.L_x_43) ;  /* 0x000000000020c947 */ /* 0x000fea0003800000 */
[----:B------:R-:W-:Y:S01]  /*2700*/  FSETP.EQ.AND P1, PT, R57, RZ, PT ;  /* 0x000000ff3900720b */ /* 0x000fe20003f22000 */
[----:B------:R-:W-:Y:S01]  /*2710*/  IMAD.MOV.U32 R60, RZ, RZ, R57 ;  /* 0x000000ffff3c7224 */ /* 0x000fe200078e0039 */
[----:B------:R-:W-:Y:S01]  /*2720*/  PRMT R61, R59, 0x7610, R61 ;  /* 0x000076103b3d7816 */ /* 0x000fe2000000003d */
[----:B------:R-:W-:Y:S01]  /*2730*/  IMAD.MOV.U32 R0, RZ, RZ, R57 ;  /* 0x000000ffff007224 */ /* 0x000fe200078e0039 */
[----:B------:R-:W-:Y:S09]  /*2740*/  BRA `(.L_x_43) ;  /* 0x00000000000c7947 */ /* 0x000ff20003800000 */
.L_x_42:
[----:B------:R-:W-:Y:S01]  /*2750*/  FSETP.EQ.AND P1, PT, R57, RZ, PT ;  /* 0x000000ff3900720b */ /* 0x000fe20003f22000 */
[--C-:B------:R-:W-:Y:S02]  /*2760*/  IMAD.MOV.U32 R60, RZ, RZ, R57.reuse ;  /* 0x000000ffff3c7224 */ /* 0x100fe400078e0039 */
[----:B------:R-:W-:-:S10]  /*2770*/  IMAD.MOV.U32 R0, RZ, RZ, R57 ;  /* 0x000000ffff007224 */ /* 0x000fd400078e0039 */
.L_x_43:
[----:B------:R-:W-:Y:S05]  /*2780*/  BSYNC B0 ;  /* 0x0000000000007941 */ /* 0x000fea0003800000 */
.L_x_41:
[----:B------:R-:W-:Y:S04]  /*2790*/  BSSY B0, `(.L_x_44) ;  /* 0x000000f000007945 */ /* 0x000fe80003800000 */
[----:B------:R-:W-:Y:S05]  /*27a0*/  @!P0 BRA `(.L_x_45) ;  /* 0x0000000000288947 */ /* 0x000fea0003800000 */
[----:B------:R-:W-:Y:S02]  /*27b0*/  LOP3.LUT P0, RZ, R56, 0xff, RZ, 0xc0, !PT ;  /* 0x000000ff38ff7812 */ /* 0x000fe4000780c0ff */
[----:B------:R-:W-:Y:S02]  /*27c0*/  PRMT R59, RZ, 0x7610, R59 ;  /* 0x00007610ff3b7816 */ /* 0x000fe4000000003b */
[----:B------:R-:W-:-:S09]  /*27d0*/  PRMT R61, RZ, 0x7610, R61 ;  /* 0x00007610ff3d7816 */ /* 0x000fd2000000003d */
[----:B------:R-:W-:Y:S05]  /*27e0*/  @!P0 BRA `(.L_x_46) ;  /* 0x0000000000248947 */ /* 0x000fea0003800000 */
[----:B------:R-:W-:Y:S01]  /*27f0*/  FSETP.EQ.AND P3, PT, R57, RZ, PT ;  /* 0x000000ff3900720b */ /* 0x000fe20003f62000 */
[----:B------:R-:W-:Y:S01]  /*2800*/  IMAD.MOV.U32 R60, RZ, RZ, R57 ;  /* 0x000000ffff3c7224 */ /* 0x000fe200078e0039 */
[C---:B------:R-:W-:Y:S01]  /*2810*/  PRMT R59, R56.reuse, 0x7610, R59 ;  /* 0x00007610383b7816 */ /* 0x040fe2000000003b */
[----:B------:R-:W-:Y:S01]  /*2820*/  IMAD.MOV.U32 R0, RZ, RZ, R57 ;  /* 0x000000ffff007224 */ /* 0x000fe200078e0039 */
[----:B------:R-:W-:Y:S01]  /*2830*/  PRMT R61, R56, 0x7610, R61 ;  /* 0x00007610383d7816 */ /* 0x000fe2000000003d */
[----:B------:R-:W-:Y:S08]  /*2840*/  BRA `(.L_x_46) ;  /* 0x00000000000c7947 */ /* 0x000ff00003800000 */
.L_x_45:
[----:B------:R-:W-:Y:S01]  /*2850*/  FSETP.EQ.AND P3, PT, R57, RZ, PT ;  /* 0x000000ff3900720b */ /* 0x000fe20003f62000 */
[--C-:B------:R-:W-:Y:S02]  /*2860*/  IMAD.MOV.U32 R60, RZ, RZ, R57.reuse ;  /* 0x000000ffff3c7224 */ /* 0x100fe400078e0039 */
[----:B------:R-:W-:-:S10]  /*2870*/  IMAD.MOV.U32 R0, RZ, RZ, R57 ;  /* 0x000000ffff007224 */ /* 0x000fd400078e0039 */
.L_x_46:
[----:B------:R-:W-:Y:S05]  /*2880*/  BSYNC B0 ;  /* 0x0000000000007941 */ /* 0x000fea0003800000 */
.L_x_44:
[----:B------:R-:W-:Y:S02]  /*2890*/  IMAD.U32 R14, RZ, RZ, UR49 ;  /* 0x00000031ff0e7e24 */ /* 0x000fe4000f8e00ff */
[----:B------:R-:W-:Y:S02]  /*28a0*/  IMAD.U32 R12, RZ, RZ, UR48 ;  /* 0x00000030ff0c7e24 */ /* 0x000fe4000f8e00ff */
[----:B------:R-:W-:Y:S01]  /*28b0*/  IMAD.MOV.U32 R15, RZ, RZ, R13 ;  /* 0x000000ffff0f7224 */ /* 0x000fe200078e000d */
[----:B------:R-:W-:Y:S06]  /*28c0*/  @!P2 BRA `(.L_x_47) ;  /* 0x00000000005ca947 */ /* 0x000fec0003800000 */
[----:B------:R-:W2:Y:S01]  /*28d0*/  LDC.64 R10, c[0x0][0x5d0] ;  /* 0x00017400ff0a7b82 */ /* 0x000ea20000000a00 */
[----:B------:R-:W-:Y:S01]  /*28e0*/  SHF.R.U32.HI R3, RZ, 0x5, R3 ;  /* 0x00000005ff037819 */ /* 0x000fe20000011603 */
[----:B------:R-:W-:Y:S01]  /*28f0*/  USHF.R.S32.HI UR4, URZ, 0x1f, UR47 ;  /* 0x0000001f3f047899 */ /* 0x000fe2000801142f */
[----:B------:R-:W-:-:S03]  /*2900*/  ISETP.GE.AND P0, PT, R64, 0x1, PT ;  /* 0x000000014000780c */ /* 0x000fc60003f06270 */
[----:B-1----:R-:W-:Y:S01]  /*2910*/  IMAD.SHL.U32 R4, R3, 0x10, RZ ;  /* 0x0000001003047824 */ /* 0x002fe200078e00ff */
[C---:B------:R-:W-:Y:S02]  /*2920*/  ISETP.LT.OR P2, PT, R62.reuse, 0x1, !P0 ;  /* 0x000000013e00780c */ /* 0x040fe40004741670 */
[----:B------:R-:W-:Y:S02]  /*2930*/  ISETP.LT.OR P0, PT, R62, 0x9, !P0 ;  /* 0x000000093e00780c */ /* 0x000fe40004701670 */
[----:B------:R-:W-:-:S05]  /*2940*/  LOP3.LUT R4, R4, 0xfffffff0, R7, 0xe2, !PT ;  /* 0xfffffff004047812 */ /* 0x000fca00078ee207 */
[----:B------:R-:W-:-:S05]  /*2950*/  VIADD R4, R4, UR46 ;  /* 0x0000002e04047c36 */ /* 0x000fca0008000000 */
[--C-:B------:R-:W-:Y:S01]  /*2960*/  SHF.R.S32.HI R5, RZ, 0x1f, R4.reuse ;  /* 0x0000001fff057819 */ /* 0x100fe20000011404 */
[C---:B--2---:R-:W-:Y:S02]  /*2970*/  IMAD R6, R10.reuse, UR4, RZ ;  /* 0x000000040a067c24 */ /* 0x044fe4000f8e02ff */
[----:B------:R-:W-:-:S04]  /*2980*/  IMAD.WIDE.U32 R4, R10, UR47, R4 ;  /* 0x0000002f0a047c25 */ /* 0x000fc8000f8e0004 */
[----:B------:R-:W-:Y:S01]  /*2990*/  IMAD R3, R11, UR47, R6 ;  /* 0x0000002f0b037c24 */ /* 0x000fe2000f8e0206 */
[----:B------:R-:W-:-:S03]  /*29a0*/  LEA R6, P4, R4, R8, 0x1 ;  /* 0x0000000804067211 */ /* 0x000fc600078808ff */
[----:B------:R-:W-:-:S05]  /*29b0*/  IMAD.IADD R3, R5, 0x1, R3 ;  /* 0x0000000105037824 */ /* 0x000fca00078e0203 */
[----:B------:R-:W-:-:S05]  /*29c0*/  LEA.HI.X R7, R4, R9, R3, 0x1, P4 ;  /* 0x0000000904077211 */ /* 0x000fca00020f0c03 */
[----:B------:R-:W2:Y:S04]  /*29d0*/  @!P2 LDG.E.U16 R3, desc[UR54][R6.64] ;  /* 0x000000360603a981 */ /* 0x000ea8000c1e1500 */
[----:B------:R-:W3:Y:S01]  /*29e0*/  @!P0 LDG.E.U16 R4, desc[UR54][R6.64+0x10] ;  /* 0x0000103606048981 */ /* 0x000ee2000c1e1500 */
[----:B------:R-:W-:Y:S01]  /*29f0*/  IMAD.MOV.U32 R13, RZ, RZ, RZ ;  /* 0x000000ffff0d7224 */ /* 0x000fe200078e00ff */
[----:B--2---:R-:W-:-:S04]  /*2a00*/  @!P2 PRMT R13, R3, 0x5410, RZ ;  /* 0x00005410030da816 */ /* 0x004fc800000000ff */
[----:B---3--:R-:W-:-:S05]  /*2a10*/  @!P0 PRMT R13, R13, 0x5410, R4 ;  /* 0x000054100d0d8816 */ /* 0x008fca0000000004 */
[--C-:B------:R-:W-:Y:S02]  /*2a20*/  HADD2.F32 R15, -RZ, R13.reuse.H0_H0 ;  /* 0x2000000dff0f7230 */ /* 0x100fe40000004100 */
[----:B------:R-:W-:-:S07]  /*2a30*/  HADD2.F32 R13, -RZ, R13.H1_H1 ;  /* 0x3000000dff0d7230 */ /* 0x000fce0000004100 */
.L_x_47:
[----:B------:R-:W-:Y:S01]  /*2a40*/  BSSY B0, `(.L_x_48) ;  /* 0x0000030000007945 */ /* 0x000fe20003800000 */
[----:B------:R-:W-:Y:S02]  /*2a50*/  CS2R R10, SRZ ;  /* 0x00000000000a7805 */ /* 0x000fe4000001ff00 */
[----:B------:R-:W-:Y:S02]  /*2a60*/  CS2R R8, SRZ ;  /* 0x0000000000087805 */ /* 0x000fe4000001ff00 */
[----:B------:R-:W-:Y:S02]  /*2a70*/  CS2R R6, SRZ ;  /* 0x0000000000067805 */ /* 0x000fe4000001ff00 */
[----:B------:R-:W-:Y:S02]  /*2a80*/  LOP3.LUT R3, R14, 0x1, RZ, 0x3c, !PT ;  /* 0x000000010e037812 */ /* 0x000fe400078e3cff */
[----:B-1----:R-:W-:Y:S01]  /*2a90*/  CS2R R4, SRZ ;  /* 0x0000000000047805 */ /* 0x002fe2000001ff00 */
[----:B------:R-:W-:Y:S06]  /*2aa0*/  @P1 BRA `(.L_x_49) ;  /* 0x0000000000a41947 */ /* 0x000fec0003800000 */
[----:B------:R-:W-:-:S13]  /*2ab0*/  ISETP.NE.AND P0, PT, R69, 0x3, PT ;  /* 0x000000034500780c */ /* 0x000fda0003f05270 */
[----:B------:R-:W-:Y:S05]  /*2ac0*/  @!P0 BRA `(.L_x_50) ;  /* 0x0000000000048947 */ /* 0x000fea0003800000 */
[----:B------:R-:W-:Y:S01]  /*2ad0*/  BPT.TRAP 0x1 ;  /* 0x000000040000795c */ /* 0x000fe20000300000 */
.L_x_50:
[----:B------:R-:W-:Y:S01]  /*2ae0*/  IMAD.U32 R4, RZ, RZ, UR48 ;  /* 0x00000030ff047e24 */ /* 0x000fe2000f8e00ff */
[----:B------:R-:W-:Y:S02]  /*2af0*/  SHF.L.U32 R3, R3, 0x1f, RZ ;  /* 0x0000001f03037819 */ /* 0x000fe400000006ff */
[----:B------:R-:W-:Y:S02]  /*2b00*/  CS2R R10, SRZ ;  /* 0x00000000000a7805 */ /* 0x000fe4000001ff00 */
[----:B------:R-:W-:-:S04]  /*2b10*/  LEA R4, R4, UR52, 0x3 ;  /* 0x0000003404047c11 */ /* 0x000fc8000f8e18ff */
[----:B------:R-:W1:Y:S02]  /*2b20*/  SYNCS.PHASECHK.TRANS64.TRYWAIT P0, [R4+URZ+0x80], R3 ;  /* 0x00008003040075a7 */ /* 0x000e64000800017f */
[----:B-1----:R-:W-:Y:S05]  /*2b30*/  @!P0 BRA `(.L_x_51) ;  /* 0x00000044004c8947 */ /* 0x002fea0003800000 */
.L_x_138:
[----:B------:R-:W-:Y:S02]  /*2b40*/  CS2R R8, SRZ ;  /* 0x0000000000087805 */ /* 0x000fe4000001ff00 */
[----:B------:R-:W-:Y:S02]  /*2b50*/  CS2R R6, SRZ ;  /* 0x0000000000067805 */ /* 0x000fe4000001ff00 */
[----:B-1----:R-:W-:Y:S01]  /*2b60*/  CS2R R4, SRZ ;  /* 0x0000000000047805 */ /* 0x002fe2000001ff00 */
[----:B------:R-:W-:Y:S06]  /*2b70*/  @P3 BRA `(.L_x_52) ;  /* 0x0000000000543947 */ /* 0x000fec0003800000 */
[C---:B------:R-:W-:Y:S01]  /*2b80*/  IMAD.SHL.U32 R3, R18.reuse, 0x10, RZ ;  /* 0x0000001012037824 */ /* 0x040fe200078e00ff */
[----:B------:R-:W-:Y:S01]  /*2b90*/  SHF.R.U32.HI R6, RZ, 0x1, R18 ;  /* 0x00000001ff067819 */ /* 0x000fe20000011612 */
[C---:B------:R-:W-:Y:S01]  /*2ba0*/  IMAD.SHL.U32 R4, R18.reuse, 0x20, RZ ;  /* 0x0000002012047824 */ /* 0x040fe200078e00ff */
[C---:B------:R-:W-:Y:S01]  /*2bb0*/  LOP3.LUT P0, RZ, R18.reuse, 0x4, RZ, 0xc0, !PT ;  /* 0x0000000412ff7812 */ /* 0x040fe2000780c0ff */
[----:B------:R-:W-:Y:S01]  /*2bc0*/  IMAD.SHL.U32 R8, R18, 0x4, RZ ;  /* 0x0000000412087824 */ /* 0x000fe200078e00ff */
[----:B------:R-:W-:Y:S01]  /*2bd0*/  LOP3.LUT R3, R3, 0xe00, RZ, 0xc0, !PT ;  /* 0x00000e0003037812 */ /* 0x000fe200078ec0ff */
[----:B------:R-:W-:Y:S05]  /*2be0*/  WARPSYNC.ALL ;  /* 0x0000000000007948 */ /* 0x000fea0003800000 */
[----:B------:R-:W-:-:S02]  /*2bf0*/  LOP3.LUT R5, R4, 0xc0, RZ, 0xc0, !PT ;  /* 0x000000c004057812 */ /* 0x000fc400078ec0ff */
[----:B------:R-:W-:Y:S02]  /*2c00*/  LOP3.LUT R3, R3, 0x20, R4, 0xf8, !PT ;  /* 0x0000002003037812 */ /* 0x000fe400078ef804 */
[----:B------:R-:W-:Y:S02]  /*2c10*/  LOP3.LUT R5, R5, 0x8, R6, 0xf8, !PT ;  /* 0x0000000805057812 */ /* 0x000fe400078ef806 */
[----:B------:R-:W-:Y:S01]  /*2c20*/  LOP3.LUT R3, R3, 0x100, R4, 0xf8, !PT ;  /* 0x0000010003037812 */ /* 0x000fe200078ef804 */
[----:B------:R-:W-:Y:S01]  /*2c30*/  IMAD.U32 R4, RZ, RZ, UR48 ;  /* 0x00000030ff047e24 */ /* 0x000fe2000f8e00ff */
[----:B------:R-:W-:-:S04]  /*2c40*/  LOP3.LUT R8, R5, 0x18, R8, 0x78, !PT ;  /* 0x0000001805087812 */ /* 0x000fc800078e7808 */
[----:B------:R-:W-:-:S05]  /*2c50*/  LOP3.LUT R3, R3, R8, RZ, 0xfc, !PT ;  /* 0x0000000803037212 */ /* 0x000fca00078efcff */
[----:B------:R-:W-:-:S05]  /*2c60*/  IMAD R3, R4, 0x1000, R3 ;  /* 0x0000100004037824 */ /* 0x000fca00078e0203 */
[----:B------:R-:W-:-:S05]  /*2c70*/  LEA R3, R3, UR52, 0x1 ;  /* 0x0000003403037c11 */ /* 0x000fca000f8e08ff */
[C---:B------:R-:W-:Y:S02]  /*2c80*/  VIADD R4, R3.reuse, 0x200 ;  /* 0x0000020003047836 */ /* 0x040fe40000000000 */
[----:B------:R-:W-:Y:S02]  /*2c90*/  VIADD R8, R3, 0x220 ;  /* 0x0000022003087836 */ /* 0x000fe40000000000 */
[----:B------:R-:W-:Y:S02]  /*2ca0*/  @P0 VIADD R8, R4, 0xffffffe0 ;  /* 0xffffffe004080836 */ /* 0x000fe40000000000 */
[----:B------:R1:W2:Y:S04]  /*2cb0*/  LDSM.16.M88.4 R4, [R3+0x200] ;  /* 0x000200000304783b */ /* 0x0002a80000000200 */
[----:B------:R-:W3:Y:S02]  /*2cc0*/  LDSM.16.M88.4 R8, [R8] ;  /* 0x000000000808783b */ /* 0x000ee40000000200 */
.L_x_52:
[----:B------:R-:W-:-:S04]  /*2cd0*/  UIADD3 UR4, UR48, 0x1, URZ ;  /* 0x0000000130047890 */ /* 0x000fc8000fffe03f */
[----:B------:R-:W-:-:S04]  /*2ce0*/  UISETP.NE.AND UP0, UPT, UR4, 0x3, UPT ;  /* 0x000000030400788c */ /* 0x000fc8000bf05270 */
[----:B------:R-:W-:Y:S02]  /*2cf0*/  USEL UR5, URZ, 0x1, UP0 ;  /* 0x000000013f057887 */ /* 0x000fe40008000000 */
[----:B------:R-:W-:Y:S02]  /*2d00*/  USEL UR4, UR4, URZ, UP0 ;  /* 0x0000003f04047287 */ /* 0x000fe40008000000 */
[----:B------:R-:W-:-:S04]  /*2d10*/  ULOP3.LUT UR5, UR49, 0x1, UR5, 0x96, !UPT ;  /* 0x0000000131057892 */ /* 0x000fc8000f8e9605 */
[----:B------:R-:W-:Y:S02]  /*2d20*/  IMAD.U32 R12, RZ, RZ, UR4 ;  /* 0x00000004ff0c7e24 */ /* 0x000fe4000f8e00ff */
[----:B-1----:R-:W-:-:S07]  /*2d30*/  IMAD.U32 R3, RZ, RZ, UR5 ;  /* 0x00000005ff037e24 */ /* 0x002fce000f8e00ff */
.L_x_49:
[----:B------:R-:W-:Y:S05]  /*2d40*/  BSYNC B0 ;  /* 0x0000000000007941 */ /* 0x000fea0003800000 */
.L_x_48:
[C---:B-----5:R-:W-:Y:S01]  /*2d50*/  FFMA R14, R58.reuse, R25, R15 ;  /* 0x000000193a0e7223 */ /* 0x060fe2000000000f */
[--C-:B--2---:R-:W-:Y:S02]  /*2d60*/  HADD2.F32 R25, -RZ, R5.reuse.H0_H0 ;  /* 0x20000005ff197230 */ /* 0x104fe40000004100 */
[C-C-:B------:R-:W-:Y:S01]  /*2d70*/  FFMA R26, R58.reuse, R26, R13.reuse ;  /* 0x0000001a3a1a7223 */ /* 0x140fe2000000000d */
[----:B------:R-:W-:Y:S02]  /*2d80*/  HADD2.F32 R65, -RZ, R5.H1_H1 ;  /* 0x30000005ff417230 */ /* 0x000fe40000004100 */
[----:B------:R-:W-:Y:S01]  /*2d90*/  FFMA R20, R58, R27, R13 ;  /* 0x0000001b3a147223 */ /* 0x000fe2000000000d */
[----:B------:R-:W-:Y:S02]  /*2da0*/  HADD2.F32 R23, -RZ, R4.H1_H1 ;  /* 0x30000004ff177230 */ /* 0x000fe40000004100 */
[----:B------:R-:W-:Y:S01]  /*2db0*/  FFMA R26, R25, R63, R26 ;  /* 0x0000003f191a7223 */ /* 0x000fe2000000001a */
[----:B------:R-:W-:-:S02]  /*2dc0*/  HADD2.F32 R25, -RZ, R7.H0_H0 ;  /* 0x20000007ff197230 */ /* 0x000fc40000004100 */
[-C--:B------:R-:W-:Y:S01]  /*2dd0*/  FFMA R65, R65, R63.reuse, R20 ;  /* 0x0000003f41417223 */ /* 0x080fe20000000014 */
[C-C-:B------:R-:W-:Y:S01]  /*2de0*/  FFMA R30, R58.reuse, R30, R13.reuse ;  /* 0x0000001e3a1e7223 */ /* 0x140fe2000000000d */
[----:B------:R-:W-:Y:S02]  /*2df0*/  HADD2.F32 R27, -RZ, R7.H1_H1 ;  /* 0x30000007ff1b7230 */ /* 0x000fe40000004100 */
[----:B------:R-:W-:Y:S01]  /*2e00*/  FFMA R67, R23, R63, R14 ;  /* 0x0000003f17437223 */ /* 0x000fe2000000000e */
[C---:B------:R-:W-:Y:S01]  /*2e10*/  FFMA R20, R58.reuse, R31, R13 ;  /* 0x0000001f3a147223 */ /* 0x040fe2000000000d */
[----:B------:R-:W-:Y:S02]  /*2e20*/  HADD2.F32 R23, -RZ, R6.H1_H1 ;  /* 0x30000006ff177230 */ /* 0x000fe40000004100 */
[----:B------:R-:W-:Y:S01]  /*2e30*/  FFMA R14, R58, R29, R15 ;  /* 0x0000001d3a0e7223 */ /* 0x000fe2000000000f */
[-C--:B------:R-:W-:Y:S01]  /*2e40*/  FFMA R30, R25, R63.reuse, R30 ;  /* 0x0000003f191e7223 */ /* 0x080fe2000000001e */
[----:B------:R-:W-:Y:S01]  /*2e50*/  FFMA R31, R27, R63, R20 ;  /* 0x0000003f1b1f7223 */ /* 0x000fe20000000014 */
[----:B---3--:R-:W-:-:S02]  /*2e60*/  HADD2.F32 R25, -RZ, R9.H0_H0 ;  /* 0x20000009ff197230 */ /* 0x008fc40000004100 */
[C-C-:B------:R-:W-:Y:S01]  /*2e70*/  FFMA R34, R58.reuse, R34, R13.reuse ;  /* 0x000000223a227223 */ /* 0x140fe2000000000d */
[----:B------:R-:W-:Y:S02]  /*2e80*/  HADD2.F32 R27, -RZ, R9.H1_H1 ;  /* 0x30000009ff1b7230 */ /* 0x000fe40000004100 */
[----:B------:R-:W-:Y:S01]  /*2e90*/  FFMA R29, R23, R63, R14 ;  /* 0x0000003f171d7223 */ /* 0x000fe2000000000e */
[C---:B------:R-:W-:Y:S01]  /*2ea0*/  FFMA R20, R58.reuse, R35, R13 ;  /* 0x000000233a147223 */ /* 0x040fe2000000000d */
[----:B------:R-:W-:Y:S02]  /*2eb0*/  HADD2.F32 R21, -RZ, R4.H0_H0 ;  /* 0x20000004ff157230 */ /* 0x000fe40000004100 */
[C-C-:B------:R-:W-:Y:S01]  /*2ec0*/  FFMA R24, R58.reuse, R24, R15.reuse ;  /* 0x000000183a187223 */ /* 0x140fe2000000000f */
[----:B------:R-:W-:Y:S02]  /*2ed0*/  HADD2.F32 R23, -RZ, R8.H1_H1 ;  /* 0x30000008ff177230 */ /* 0x000fe40000004100 */
[----:B------:R-:W-:Y:S01]  /*2ee0*/  FFMA R14, R58, R33, R15 ;  /* 0x000000213a0e7223 */ /* 0x000fe2000000000f */
[----:B------:R-:W-:Y:S01]  /*2ef0*/  FFMA R25, R25, R63, R34 ;  /* 0x0000003f19197223 */ /* 0x000fe20000000022 */
[----:B------:R-:W-:-:S02]  /*2f00*/  IMAD.SHL.U32 R35, R18, 0x20, RZ ;  /* 0x0000002012237824 */ /* 0x000fc400078e00ff */
[-C--:B------:R-:W-:Y:S01]  /*2f10*/  FFMA R34, R27, R63.reuse, R20 ;  /* 0x0000003f1b227223 */ /* 0x080fe20000000014 */
[----:B------:R-:W-:Y:S02]  /*2f20*/  IMAD.SHL.U32 R20, R18, 0x10, RZ ;  /* 0x0000001012147824 */ /* 0x000fe400078e00ff */
[-C--:B------:R-:W-:Y:S01]  /*2f30*/  FFMA R24, R21, R63.reuse, R24 ;  /* 0x0000003f15187223 */ /* 0x080fe20000000018 */
[----:B------:R-:W-:Y:S01]  /*2f40*/  FFMA R33, R23, R63, R14 ;  /* 0x0000003f17217223 */ /* 0x000fe2000000000e */
[----:B------:R-:W-:Y:S02]  /*2f50*/  HADD2.F32 R21, -RZ, R6.H0_H0 ;  /* 0x20000006ff157230 */ /* 0x000fe40000004100 */
[C-C-:B------:R-:W-:Y:S01]  /*2f60*/  FFMA R14, R58.reuse, R37, R15.reuse ;  /* 0x000000253a0e7223 */ /* 0x140fe2000000000f */
[----:B------:R-:W-:Y:S01]  /*2f70*/  FFMA R28, R58, R28, R15 ;  /* 0x0000001c3a1c7223 */ /* 0x000fe2000000000f */
[----:B------:R-:W-:Y:S01]  /*2f80*/  SHF.R.U32.HI R62, RZ, 0x1, R18 ;  /* 0x00000001ff3e7819 */ /* 0x000fe20000011612 */
[----:B------:R-:W-:Y:S01]  /*2f90*/  HADD2.F32 R23, -RZ, R10.H1_H1 ;  /* 0x3000000aff177230 */ /* 0x000fe20000004100 */
[----:B------:R-:W-:Y:S01]  /*2fa0*/  LOP3.LUT R37, R35, 0xc0, RZ, 0xc0, !PT ;  /* 0x000000c023257812 */ /* 0x000fe200078ec0ff */
[----:B------:R-:W-:Y:S01]  /*2fb0*/  FFMA R28, R21, R63, R28 ;  /* 0x0000003f151c7223 */ /* 0x000fe2000000001c */
[----:B------:R-:W-:Y:S01]  /*2fc0*/  LOP3.LUT R20, R20, 0xe00, RZ, 0xc0, !PT ;  /* 0x00000e0014147812 */ /* 0x000fe200078ec0ff */
[----:B------:R-:W-:Y:S01]  /*2fd0*/  HADD2.F32 R21, -RZ, R8.H0_H0 ;  /* 0x20000008ff157230 */ /* 0x000fe20000004100 */
[----:B------:R-:W-:Y:S01]  /*2fe0*/  LOP3.LUT R37, R37, 0x8, R62, 0xf8, !PT ;  /* 0x0000000825257812 */ /* 0x000fe200078ef83e */
[----:B------:R-:W-:-:S02]  /*2ff0*/  IMAD.SHL.U32 R62, R18, 0x4, RZ ;  /* 0x00000004123e7824 */ /* 0x000fc400078e00ff */
[----:B------:R-:W-:Y:S01]  /*3000*/  FFMA R32, R58, R32, R15 ;  /* 0x000000203a207223 */ /* 0x000fe2000000000f */
[--C-:B------:R-:W-:Y:S01]  /*3010*/  LOP3.LUT R20, R20, 0x20, R35.reuse, 0xf8, !PT ;  /* 0x0000002014147812 */ /* 0x100fe200078ef823 */
[-C--:B------:R-:W-:Y:S01]  /*3020*/  FFMA R27, R23, R63.reuse, R14 ;  /* 0x0000003f171b7223 */ /* 0x080fe2000000000e */
[----:B------:R-:W-:Y:S01]  /*3030*/  LOP3.LUT R14, R18, 0xff, RZ, 0xc0, !PT ;  /* 0x000000ff120e7812 */ /* 0x000fe200078ec0ff */
[----:B------:R-:W-:Y:S01]  /*3040*/  FFMA R32, R21, R63, R32 ;  /* 0x0000003f15207223 */ /* 0x000fe20000000020 */
[----:B------:R-:W-:Y:S01]  /*3050*/  LOP3.LUT R35, R20, 0x100, R35, 0xf8, !PT ;  /* 0x0000010014237812 */ /* 0x000fe200078ef823 */
[----:B------:R-:W-:Y:S01]  /*3060*/  HADD2.F32 R21, -RZ, R10.H0_H0 ;  /* 0x2000000aff157230 */ /* 0x000fe20000004100 */
[----:B------:R-:W-:Y:S01]  /*3070*/  LOP3.LUT R62, R37, 0x18, R62, 0x78, !PT ;  /* 0x00000018253e7812 */ /* 0x000fe200078e783e */
[C---:B------:R-:W-:Y:S01]  /*3080*/  FFMA R36, R58.reuse, R36, R15 ;  /* 0x000000243a247223 */ /* 0x040fe2000000000f */
[----:B------:R-:W-:Y:S02]  /*3090*/  HADD2.F32 R23, -RZ, R11.H1_H1 ;  /* 0x3000000bff177230 */ /* 0x000fe40000004100 */
[----:B------:R-:W-:Y:S01]  /*30a0*/  FFMA R20, R58, R39, R13 ;  /* 0x000000273a147223 */ /* 0x000fe2000000000d */
[----:B------:R-:W-:Y:S01]  /*30b0*/  VIADD R14, R14, 0x1f ;  /* 0x0000001f0e0e7836 */ /* 0x000fe20000000000 */
[----:B------:R-:W-:Y:S01]  /*30c0*/  LOP3.LUT R39, R35, R62, RZ, 0xfc, !PT ;  /* 0x0000003e23277212 */ /* 0x000fe200078efcff */
[----:B------:R-:W-:Y:S01]  /*30d0*/  FFMA R36, R21, R63, R36 ;  /* 0x0000003f15247223 */ /* 0x000fe20000000024 */
[----:B------:R-:W-:Y:S01]  /*30e0*/  F2FP.RELU.F16.F32.PACK_AB R64, R67, R24 ;  /* 0x000000184340723e */ /* 0x000fe200000008ff */
[----:B------:R-:W-:-:S02]  /*30f0*/  IMAD.U32 R24, RZ, RZ, UR48 ;  /* 0x00000030ff187e24 */ /* 0x000fc4000f8e00ff */
[----:B------:R-:W-:Y:S01]  /*3100*/  FFMA R38, R58, R38, R13 ;  /* 0x000000263a267223 */ /* 0x000fe2000000000d */
[----:B------:R-:W-:Y:S02]  /*3110*/  HADD2.F32 R21, -RZ, R11.H0_H0 ;  /* 0x2000000bff157230 */ /* 0x000fe40000004100 */
[-C--:B------:R-:W-:Y:S01]  /*3120*/  FFMA R20, R23, R63.reuse, R20 ;  /* 0x0000003f17147223 */ /* 0x080fe20000000014 */
[----:B------:R-:W-:Y:S01]  /*3130*/  ISETP.GT.U32.AND P0, PT, R14, 0x3e, PT ;  /* 0x0000003e0e00780c */ /* 0x000fe20003f04070 */
[----:B------:R-:W-:Y:S01]  /*3140*/  IMAD.MOV.U32 R14, RZ, RZ, 0x20 ;  /* 0x00000020ff0e7424 */ /* 0x000fe200078e00ff */
[----:B------:R-:W-:Y:S01]  /*3150*/  LOP3.LUT P2, RZ, R18, 0x4, RZ, 0xc0, !PT ;  /* 0x0000000412ff7812 */ /* 0x000fe2000784c0ff */
[----:B------:R-:W-:Y:S02]  /*3160*/  IMAD R23, R24, 0x1000, R39 ;  /* 0x0000100018177824 */ /* 0x000fe400078e0227 */
[----:B------:R-:W-:Y:S01]  /*3170*/  FFMA R21, R21, R63, R38 ;  /* 0x0000003f15157223 */ /* 0x000fe20000000026 */
[----:B------:R-:W-:Y:S01]  /*3180*/  F2FP.RELU.F16.F32.PACK_AB R65, R65, R26 ;  /* 0x0000001a4141723e */ /* 0x000fe200000008ff */
[----:B------:R-:W-:Y:S05]  /*3190*/  WARPSYNC.ALL ;  /* 0x0000000000007948 */ /* 0x000fea0003800000 */
[----:B------:R-:W-:Y:S01]  /*31a0*/  SEL R14, R14, 0xffffffe0, !P2 ;  /* 0xffffffe00e0e7807 */ /* 0x000fe20005000000 */
[----:B------:R-:W-:Y:S01]  /*31b0*/  BSSY B0, `(.L_x_53) ;  /* 0x0000019000007945 */ /* 0x000fe20003800000 */
[----:B------:R-:W-:-:S02]  /*31c0*/  LEA R23, R23, UR52, 0x1 ;  /* 0x0000003417177c11 */ /* 0x000fc4000f8e08ff */
[----:B------:R-:W-:Y:S02]  /*31d0*/  F2FP.RELU.F16.F32.PACK_AB R26, R27, R36 ;  /* 0x000000241b1a723e */ /* 0x000fe400000008ff */
[----:B------:R-:W-:Y:S02]  /*31e0*/  F2FP.RELU.F16.F32.PACK_AB R66, R29, R28 ;  /* 0x0000001c1d42723e */ /* 0x000fe400000008ff */
[----:B------:R-:W-:Y:S02]  /*31f0*/  F2FP.RELU.F16.F32.PACK_AB R67, R31, R30 ;  /* 0x0000001e1f43723e */ /* 0x000fe400000008ff */
[----:B------:R-:W-:Y:S02]  /*3200*/  F2FP.RELU.F16.F32.PACK_AB R27, R20, R21 ;  /* 0x00000015141b723e */ /* 0x000fe400000008ff */
[----:B------:R-:W-:Y:S01]  /*3210*/  F2FP.RELU.F16.F32.PACK_AB R24, R33, R32 ;  /* 0x000000202118723e */ /* 0x000fe200000008ff */
[----:B------:R1:W-:Y:S01]  /*3220*/  STSM.16.M88.4 [R23+0x200], R64 ;  /* 0x0002004017007844 */ /* 0x0003e20000000200 */
[----:B------:R-:W-:-:S02]  /*3230*/  F2FP.RELU.F16.F32.PACK_AB R25, R34, R25 ;  /* 0x000000192219723e */ /* 0x000fc400000008ff */
[----:B------:R-:W-:-:S05]  /*3240*/  IADD3 R20, R14, 0x200, R23 ;  /* 0x000002000e147810 */ /* 0x000fca0007ffe017 */
[----:B------:R1:W-:Y:S01]  /*3250*/  STSM.16.M88.4 [R20], R24 ;  /* 0x0000001814007844 */ /* 0x0003e20000000200 */
[----:B------:R-:W-:Y:S01]  /*3260*/  @!PT LDS RZ, [RZ] ;  /* 0x00000000fffff984 */ /* 0x000fe20000000800 */
[----:B------:R-:W-:Y:S01]  /*3270*/  @!PT LDS RZ, [RZ] ;  /* 0x00000000fffff984 */ /* 0x000fe20000000800 */
[----:B------:R-:W-:Y:S01]  /*3280*/  @!PT LDS RZ, [RZ] ;  /* 0x00000000fffff984 */ /* 0x000fe20000000800 */
[----:B------:R-:W-:Y:S01]  /*3290*/  @!PT LDS RZ, [RZ] ;  /* 0x00000000fffff984 */ /* 0x000fe20000000800 */
[----:B------:R2:W-:Y:S06]  /*32a0*/  MEMBAR.ALL.CTA ;  /* 0x0000000000007992 */ /* 0x0005ec0000008000 */
[----:B--2---:R-:W2:Y:S02]  /*32b0*/  FENCE.VIEW.ASYNC.S ;  /* 0x00000000000073c6 */ /* 0x004ea40000000000 */
[----:B--2---:R-:W-:Y:S06]  /*32c0*/  BAR.SYNC.DEFER_BLOCKING 0x1, 0x100 ;  /* 0x0044000000007b1d */ /* 0x004fec0000010000 */
[----:B------:R-:W-:Y:S05]  /*32d0*/  @P0 BRA `(.L_x_54) ;  /* 0x0000000000180947 */ /* 0x000fea0003800000 */
[----:B------:R-:W-:Y:S02]  /*32e0*/  ULEA UR44, UR48, UR52, 0xd ;  /* 0x00000034302c7291 */ /* 0x000fe4000f8e683f */
[----:B------:R-:W-:Y:S02]  /*32f0*/  UIADD3 UR4, UP0, UR56, 0x4f0, URZ ;  /* 0x000004f038047890 */ /* 0x000fe4000ff1e03f */
[----:B------:R-:W-:Y:S02]  /*3300*/  UIADD3 UR44, UR44, 0x200, URZ ;  /* 0x000002002c2c7890 */ /* 0x000fe4000fffe03f */
[----:B------:R-:W-:-:S09]  /*3310*/  UIADD3.X UR5, URZ, UR57, URZ, UP0, !UPT ;  /* 0x000000393f057290 */ /* 0x000fd200087fe43f */
[----:B------:R2:W-:Y:S02]  /*3320*/  UTMASTG.3D [UR44], [UR4] ;  /* 0x0000002c040073b5 */ /* 0x0005e40008010000 */
[----:B--2---:R0:W-:Y:S02]  /*3330*/  UTMACMDFLUSH ;  /* 0x00000000000079b7 */ /* 0x0041e40000000000 */
.L_x_54:
[----:B------:R-:W-:Y:S05]  /*3340*/  BSYNC B0 ;  /* 0x0000000000007941 */ /* 0x000fea0003800000 */
.L_x_53:
[----:B------:R-:W-:Y:S01]  /*3350*/  UIADD3 UR4, UR48, 0x1, URZ ;  /* 0x0000000130047890 */ /* 0x000fe2000fffe03f */
[----:B------:R-:W-:Y:S01]  /*3360*/  BSSY B0, `(.L_x_55) ;  /* 0x0000008000007945 */ /* 0x000fe20003800000 */
[----:B------:R-:W-:Y:S02]  /*3370*/  UIADD3 UR8, UR50, UR43, URZ ;  /* 0x0000002b32087290 */ /* 0x000fe4000fffe03f */
[----:B------:R-:W-:-:S04]  /*3380*/  UISETP.NE.AND UP0, UPT, UR4, 0x3, UPT ;  /* 0x000000030400788c */ /* 0x000fc8000bf05270 */
[----:B------:R-:W-:Y:S02]  /*3390*/  USEL UR5, URZ, 0x1, UP0 ;  /* 0x000000013f057887 */ /* 0x000fe40008000000 */
[----:B------:R-:W-:Y:S02]  /*33a0*/  USEL UR9, UR4, URZ, UP0 ;  /* 0x0000003f04097287 */ /* 0x000fe40008000000 */
[----:B------:R-:W-:Y:S01]  /*33b0*/  ULOP3.LUT UR10, UR49, UR5, URZ, 0x3c, !UPT ;  /* 0x00000005310a7292 */ /* 0x000fe2000f8e3c3f */
[----:B------:R-:W-:Y:S11]  /*33c0*/  @P0 BRA `(.L_x_56) ;  /* 0x0000000000040947 */ /* 0x000ff60003800000 */
[----:B------:R-:W-:-:S04]  /*33d0*/  DEPBAR.LE SB0, 0x1 ;  /* 0x000080400000791a */ /* 0x000fc80000000000 */
.L_x_56:
[----:B------:R-:W-:Y:S05]  /*33e0*/  BSYNC B0 ;  /* 0x0000000000007941 */ /* 0x000fea0003800000 */
.L_x_55:
[----:B------:R-:W-:Y:S01]  /*33f0*/  USHF.R.U32.HI UR4, URZ, 0x3, UR8 ;  /* 0x000000033f047899 */ /* 0x000fe20008011608 */
[----:B------:R-:W-:Y:S01]  /*3400*/  BAR.SYNC.DEFER_BLOCKING 0x1, 0x100 ;  /* 0x0044000000007b1d */ /* 0x000fe20000010000 */
[----:B------:R-:W-:Y:S01]  /*3410*/  UISETP.GT.U32.AND UP0, UPT, UR8, 0x7, UPT ;  /* 0x000000070800788c */ /* 0x000fe2000bf04070 */
[----:B------:R-:W-:Y:S01]  /*3420*/  ISETP.NE.AND P4, PT, RZ, UR39, PT ;  /* 0x00000027ff007c0c */ /* 0x000fe2000bf85270 */
[----:B------:R-:W-:Y:S02]  /*3430*/  ULOP3.LUT UR4, UR4, 0x1, URZ, 0xc0, !UPT ;  /* 0x0000000104047892 */ /* 0x000fe4000f8ec03f */
[----:B------:R-:W-:Y:S02]  /*3440*/  UISETP.LT.U32.AND UP1, UPT, UR50, 0x8, UP0 ;  /* 0x000000083200788c */ /* 0x000fe40008721070 */
[----:B------:R-:W-:Y:S02]  /*3450*/  UISETP.NE.U32.AND UP2, UPT, UR4, 0x1, UPT ;  /* 0x000000010400788c */ /* 0x000fe4000bf45070 */
[----:B------:R-:W-:-:S02]  /*3460*/  USEL UR5, URZ, 0x1, !UP1 ;  /* 0x000000013f057887 */ /* 0x000fc4000c800000 */
[----:B------:R-:W-:-:S04]  /*3470*/  UISETP.GT.U32.AND UP0, UPT, UR50, 0x7, !UP2 ;  /* 0x000000073200788c */ /* 0x000fc8000d704070 */
[----:B------:R-:W-:-:S04]  /*3480*/  USEL UR4, URZ, 0x1, !UP0 ;  /* 0x000000013f047887 */ /* 0x000fc8000c000000 */
[----:B------:R-:W-:Y:S01]  /*3490*/  ULOP3.LUT UR40, UR4, UR40, UR5, 0x96, !UPT ;  /* 0x0000002804287292 */ /* 0x000fe2000f8e9605 */
[----:B------:R-:W-:Y:S11]  /*34a0*/  @!P4 BRA `(.L_x_57) ;  /* 0x000000000034c947 */ /* 0x000ff60003800000 */
[----:B------:R-:W-:Y:S04]  /*34b0*/  BSSY B0, `(.L_x_58) ;  /* 0x0000009000007945 */ /* 0x000fe80003800000 */
[----:B------:R-:W-:Y:S05]  /*34c0*/  @P1 BRA `(.L_x_59) ;  /* 0x00000000001c1947 */ /* 0x000fea0003800000 */
[----:B------:R-:W-:-:S13]  /*34d0*/  ISETP.NE.AND P4, PT, R69, 0x3, PT ;  /* 0x000000034500780c */ /* 0x000fda0003f85270 */
[----:B------:R-:W-:Y:S05]  /*34e0*/  @!P4 BRA `(.L_x_60) ;  /* 0x000000000004c947 */ /* 0x000fea0003800000 */
[----:B------:R-:W-:Y:S01]  /*34f0*/  BPT.TRAP 0x1 ;  /* 0x000000040000795c */ /* 0x000fe20000300000 */
.L_x_60:
[----:B------:R-:W-:-:S04]  /*3500*/  ULEA UR4, UR38, UR52, 0x3 ;  /* 0x0000003426047291 */ /* 0x000fc8000f8e183f */
[----:B------:R-:W-:-:S04]  /*3510*/  UIADD3 UR4, UR4, 0x98, URZ ;  /* 0x0000009804047890 */ /* 0x000fc8000fffe03f */
[----:B------:R-:W-:-:S09]  /*3520*/  UPRMT UR4, UR51, 0x654, UR4 ;  /* 0x0000065433047896 */ /* 0x000fd20008000004 */
[----:B------:R-:W-:Y:S03]  /*3530*/  SYNCS.ARRIVE.TRANS64.RED.A1T0 RZ, [UR4], RZ ;  /* 0x000000ffffff79a7 */ /* 0x000fe60008100404 */
.L_x_59:
[----:B------:R-:W-:Y:S05]  /*3540*/  BSYNC B0 ;  /* 0x0000000000007941 */ /* 0x000fea0003800000 */
.L_x_58:
[----:B------:R-:W-:-:S04]  /*3550*/  UIADD3 UR38, UR38, 0x1, URZ ;  /* 0x0000000126267890 */ /* 0x000fc8000fffe03f */
[----:B------:R-:W-:-:S04]  /*3560*/  UISETP.NE.AND UP0, UPT, UR38, 0x3, UPT ;  /* 0x000000032600788c */ /* 0x000fc8000bf05270 */
[----:B------:R-:W-:-:S12]  /*3570*/  USEL UR38, UR38, URZ, UP0 ;  /* 0x0000003f26267287 */ /* 0x000fd80008000000 */
.L_x_57:
[----:B------:R-:W-:Y:S04]  /*3580*/  BSSY B0, `(.L_x_61) ;  /* 0x0000015000007945 */ /* 0x000fe80003800000 */
[----:B------:R-:W-:Y:S05]  /*3590*/  @P1 BRA `(.L_x_62) ;  /* 0x00000000004c1947 */ /* 0x000fea0003800000 */
[----:B------:R-:W-:-:S13]  /*35a0*/  ISETP.NE.AND P4, PT, R69, 0x3, PT ;  /* 0x000000034500780c */ /* 0x000fda0003f85270 */
[----:B------:R-:W-:Y:S05]  /*35b0*/  @!P4 BRA `(.L_x_63) ;  /* 0x000000000004c947 */ /* 0x000fea0003800000 */
[----:B------:R-:W-:Y:S01]  /*35c0*/  BPT.TRAP 0x1 ;  /* 0x000000040000795c */ /* 0x000fe20000300000 */
.L_x_63:
[----:B------:R-:W-:Y:S01]  /*35d0*/  SHF.L.U32 R21, R3, 0x1f, RZ ;  /* 0x0000001f03157819 */ /* 0x000fe200000006ff */
[----:B------:R-:W-:Y:S01]  /*35e0*/  BSSY B1, `(.L_x_64) ;  /* 0x000000b000017945 */ /* 0x000fe20003800000 */
[C---:B-1----:R-:W-:Y:S01]  /*35f0*/  LEA R24, R12.reuse, UR52, 0x3 ;  /* 0x000000340c187c11 */ /* 0x042fe2000f8e18ff */
[----:B------:R-:W-:Y:S01]  /*3600*/  @!P3 IMAD R12, R12, 0x1000, R39 ;  /* 0x000010000c0cb824 */ /* 0x000fe200078e0227 */
[----:B------:R-:W-:Y:S02]  /*3610*/  PLOP3.LUT P5, PT, PT, PT, PT, 0x8, 0x0 ;  /* 0x000000000000781c */ /* 0x000fe40003fae170 */
[----:B------:R-:W1:Y:S01]  /*3620*/  SYNCS.PHASECHK.TRANS64.TRYWAIT P4, [R24+URZ+0x80], R21 ;  /* 0x00008015180075a7 */ /* 0x000e62000808017f */
[----:B------:R-:W-:Y:S02]  /*3630*/  @!P3 PLOP3.LUT P5, PT, P2, PT, PT, 0x80, 0x0 ;  /* 0x000000000000b81c */ /* 0x000fe400017af070 */
[----:B------:R-:W-:-:S05]  /*3640*/  @!P3 LEA R12, R12, UR52, 0x1 ;  /* 0x000000340c0cbc11 */ /* 0x000fca000f8e08ff */
[C---:B------:R-:W-:Y:S02]  /*3650*/  @!P3 VIADD R3, R12.reuse, 0x200 ;  /* 0x000002000c03b836 */ /* 0x040fe40000000000 */
[----:B------:R-:W-:-:S04]  /*3660*/  @!P3 VIADD R20, R12, 0x220 ;  /* 0x000002200c14b836 */ /* 0x000fc80000000000 */
[----:B------:R-:W-:Y:S01]  /*3670*/  @P5 VIADD R20, R3, 0xffffffe0 ;  /* 0xffffffe003145836 */ /* 0x000fe20000000000 */
[----:B-1----:R-:W-:Y:S06]  /*3680*/  @!P4 BRA `(.L_x_65) ;  /* 0x00000038008cc947 */ /* 0x002fec0003800000 */
.L_x_139:
[----:B------:R-:W-:Y:S05]  /*3690*/  BSYNC B1 ;  /* 0x0000000000017941 */ /* 0x000fea0003800000 */
.L_x_64:
[----:B------:R-:W-:Y:S05]  /*36a0*/  @!P3 WARPSYNC.ALL ;  /* 0x000000000000b948 */ /* 0x000fea0003800000 */
[----:B------:R2:W3:Y:S04]  /*36b0*/  @!P3 LDSM.16.M88.4 R4, [R12+0x200] ;  /* 0x000200000c04b83b */ /* 0x0004e80000000200 */
[----:B------:R2:W4:Y:S02]  /*36c0*/  @!P3 LDSM.16.M88.4 R8, [R20] ;  /* 0x000000001408b83b */ /* 0x0005240000000200 */
.L_x_62:
[----:B------:R-:W-:Y:S05]  /*36d0*/  BSYNC B0 ;  /* 0x0000000000007941 */ /* 0x000fea0003800000 */
.L_x_61:
[C-C-:B------:R-:W-:Y:S01]  /*36e0*/  FFMA R42, R58.reuse, R42, R13.reuse ;  /* 0x0000002a3a2a7223 */ /* 0x140fe2000000000d */
[C-C-:B-12---:R-:W-:Y:S01]  /*36f0*/  FFMA R20, R58.reuse, R43, R13.reuse ;  /* 0x0000002b3a147223 */ /* 0x146fe2000000000d */
[C-C-:B------:R-:W-:Y:S01]  /*3700*/  FFMA R46, R58.reuse, R46, R13.reuse ;  /* 0x0000002e3a2e7223 */ /* 0x140fe2000000000d */
[C-C-:B------:R-:W-:Y:S01]  /*3710*/  FFMA R26, R58.reuse, R47, R13.reuse ;  /* 0x0000002f3a1a7223 */ /* 0x140fe2000000000d */
[C-C-:B------:R-:W-:Y:S01]  /*3720*/  FFMA R50, R58.reuse, R50, R13.reuse ;  /* 0x000000323a327223 */ /* 0x140fe2000000000d */
[C-C-:B------:R-:W-:Y:S01]  /*3730*/  FFMA R30, R58.reuse, R51, R13.reuse ;  /* 0x000000333a1e7223 */ /* 0x140fe2000000000d */
[C-C-:B------:R-:W-:Y:S01]  /*3740*/  FFMA R54, R58.reuse, R54, R13.reuse ;  /* 0x000000363a367223 */ /* 0x140fe2000000000d */
[C---:B------:R-:W-:Y:S01]  /*3750*/  FFMA R34, R58.reuse, R55, R13 ;  /* 0x000000373a227223 */ /* 0x040fe2000000000d */
[--C-:B---3--:R-:W-:Y:S02]  /*3760*/  HADD2.F32 R3, -RZ, R4.reuse.H0_H0 ;  /* 0x20000004ff037230 */ /* 0x108fe40000004100 */
[----:B------:R-:W-:Y:S01]  /*3770*/  FFMA R40, R58, R40, R15 ;  /* 0x000000283a287223 */ /* 0x000fe2000000000f */
[----:B------:R-:W-:-:S02]  /*3780*/  HADD2.F32 R13, -RZ, R4.H1_H1 ;  /* 0x30000004ff0d7230 */ /* 0x000fc40000004100 */
[C-C-:B------:R-:W-:Y:S01]  /*3790*/  FFMA R12, R58.reuse, R41, R15.reuse ;  /* 0x000000293a0c7223 */ /* 0x140fe2000000000f */
[--C-:B----4-:R-:W-:Y:S02]  /*37a0*/  HADD2.F32 R27, -RZ, R8.reuse.H0_H0 ;  /* 0x20000008ff1b7230 */ /* 0x110fe40000004100 */
[C-C-:B------:R-:W-:Y:S01]  /*37b0*/  FFMA R44, R58.reuse, R44, R15.reuse ;  /* 0x0000002c3a2c7223 */ /* 0x140fe2000000000f */
[----:B------:R-:W-:Y:S02]  /*37c0*/  HADD2.F32 R29, -RZ, R8.H1_H1 ;  /* 0x30000008ff1d7230 */ /* 0x000fe40000004100 */
[C-C-:B------:R-:W-:Y:S01]  /*37d0*/  FFMA R24, R58.reuse, R45, R15.reuse ;  /* 0x0000002d3a187223 */ /* 0x140fe2000000000f */
[C-C-:B------:R-:W-:Y:S01]  /*37e0*/  FFMA R48, R58.reuse, R48, R15.reuse ;  /* 0x000000303a307223 */ /* 0x140fe2000000000f */
[C-C-:B------:R-:W-:Y:S01]  /*37f0*/  FFMA R28, R58.reuse, R49, R15.reuse ;  /* 0x000000313a1c7223 */ /* 0x140fe2000000000f */
[C-C-:B------:R-:W-:Y:S01]  /*3800*/  FFMA R52, R58.reuse, R52, R15.reuse ;  /* 0x000000343a347223 */ /* 0x140fe2000000000f */
[----:B------:R-:W-:Y:S01]  /*3810*/  FFMA R32, R58, R53, R15 ;  /* 0x000000353a207223 */ /* 0x000fe2000000000f */
[----:B------:R-:W-:-:S02]  /*3820*/  IMAD.U32 R8, RZ, RZ, UR9 ;  /* 0x00000009ff087e24 */ /* 0x000fc4000f8e00ff */
[-C--:B------:R-:W-:Y:S01]  /*3830*/  FFMA R3, R3, R63.reuse, R40 ;  /* 0x0000003f03037223 */ /* 0x080fe20000000028 */
[----:B------:R-:W-:Y:S02]  /*3840*/  HADD2.F32 R15, -RZ, R5.H0_H0 ;  /* 0x20000005ff0f7230 */ /* 0x000fe40000004100 */
[-C--:B------:R-:W-:Y:S01]  /*3850*/  FFMA R12, R13, R63.reuse, R12 ;  /* 0x0000003f0d0c7223 */ /* 0x080fe2000000000c */
[----:B------:R-:W-:Y:S02]  /*3860*/  HADD2.F32 R25, -RZ, R7.H0_H0 ;  /* 0x20000007ff197230 */ /* 0x000fe40000004100 */
[-C--:B------:R-:W-:Y:S01]  /*3870*/  FFMA R27, R27, R63.reuse, R48 ;  /* 0x0000003f1b1b7223 */ /* 0x080fe20000000030 */
[----:B------:R-:W-:Y:S02]  /*3880*/  HADD2.F32 R31, -RZ, R9.H0_H0 ;  /* 0x20000009ff1f7230 */ /* 0x000fe40000004100 */
[----:B------:R-:W-:Y:S01]  /*3890*/  FFMA R15, R15, R63, R42 ;  /* 0x0000003f0f0f7223 */ /* 0x000fe2000000002a */
[----:B------:R-:W-:-:S02]  /*38a0*/  HADD2.F32 R5, -RZ, R5.H1_H1 ;  /* 0x30000005ff057230 */ /* 0x000fc40000004100 */
[-C--:B------:R-:W-:Y:S01]  /*38b0*/  FFMA R25, R25, R63.reuse, R46 ;  /* 0x0000003f19197223 */ /* 0x080fe2000000002e */
[--C-:B------:R-:W-:Y:S02]  /*38c0*/  HADD2.F32 R21, -RZ, R6.reuse.H0_H0 ;  /* 0x20000006ff157230 */ /* 0x100fe40000004100 */
[-C--:B------:R-:W-:Y:S01]  /*38d0*/  FFMA R31, R31, R63.reuse, R50 ;  /* 0x0000003f1f1f7223 */ /* 0x080fe20000000032 */
[----:B------:R-:W-:Y:S02]  /*38e0*/  HADD2.F32 R23, -RZ, R6.H1_H1 ;  /* 0x30000006ff177230 */ /* 0x000fe40000004100 */
[-C--:B------:R-:W-:Y:S01]  /*38f0*/  FFMA R20, R5, R63.reuse, R20 ;  /* 0x0000003f05147223 */ /* 0x080fe20000000014 */
[----:B------:R-:W-:Y:S02]  /*3900*/  HADD2.F32 R7, -RZ, R7.H1_H1 ;  /* 0x30000007ff077230 */ /* 0x000fe40000004100 */
[----:B------:R-:W-:Y:S01]  /*3910*/  FFMA R21, R21, R63, R44 ;  /* 0x0000003f15157223 */ /* 0x000fe2000000002c */
[----:B------:R-:W-:-:S02]  /*3920*/  HADD2.F32 R9, -RZ, R9.H1_H1 ;  /* 0x30000009ff097230 */ /* 0x000fc40000004100 */
[-C--:B------:R-:W-:Y:S01]  /*3930*/  FFMA R24, R23, R63.reuse, R24 ;  /* 0x0000003f17187223 */ /* 0x080fe20000000018 */
[--C-:B------:R-:W-:Y:S02]  /*3940*/  HADD2.F32 R37, -RZ, R11.reuse.H0_H0 ;  /* 0x2000000bff257230 */ /* 0x100fe40000004100 */
[-C--:B------:R-:W-:Y:S01]  /*3950*/  FFMA R26, R7, R63.reuse, R26 ;  /* 0x0000003f071a7223 */ /* 0x080fe2000000001a */
[--C-:B------:R-:W-:Y:S02]  /*3960*/  HADD2.F32 R33, -RZ, R10.reuse.H0_H0 ;  /* 0x2000000aff217230 */ /* 0x100fe40000004100 */
[-C--:B------:R-:W-:Y:S01]  /*3970*/  FFMA R30, R9, R63.reuse, R30 ;  /* 0x0000003f091e7223 */ /* 0x080fe2000000001e */
[----:B------:R-:W-:Y:S02]  /*3980*/  HADD2.F32 R35, -RZ, R10.H1_H1 ;  /* 0x3000000aff237230 */ /* 0x000fe40000004100 */
[----:B------:R-:W-:Y:S01]  /*3990*/  FFMA R28, R29, R63, R28 ;  /* 0x0000003f1d1c7223 */ /* 0x000fe2000000001c */
[----:B------:R-:W-:-:S02]  /*39a0*/  HADD2.F32 R11, -RZ, R11.H1_H1 ;  /* 0x3000000bff0b7230 */ /* 0x000fc40000004100 */
[-C--:B------:R-:W-:Y:S01]  /*39b0*/  FFMA R33, R33, R63.reuse, R52 ;  /* 0x0000003f21217223 */ /* 0x080fe20000000034 */
[----:B------:R-:W-:Y:S02]  /*39c0*/  IMAD R8, R8, 0x1000, R39 ;  /* 0x0000100008087824 */ /* 0x000fe400078e0227 */
[-C--:B------:R-:W-:Y:S01]  /*39d0*/  FFMA R32, R35, R63.reuse, R32 ;  /* 0x0000003f23207223 */ /* 0x080fe20000000020 */
[-C--:B------:R-:W-:Y:S01]  /*39e0*/  FFMA R37, R37, R63.reuse, R54 ;  /* 0x0000003f25257223 */ /* 0x080fe20000000036 */
[----:B------:R-:W-:Y:S01]  /*39f0*/  FFMA R34, R11, R63, R34 ;  /* 0x0000003f0b227223 */ /* 0x000fe20000000022 */
[----:B------:R-:W-:Y:S01]  /*3a00*/  F2FP.RELU.F16.F32.PACK_AB R4, R12, R3 ;  /* 0x000000030c04723e */ /* 0x000fe200000008ff */
[----:B------:R-:W-:Y:S05]  /*3a10*/  WARPSYNC.ALL ;  /* 0x0000000000007948 */ /* 0x000fea0003800000 */
[----:B------:R-:W-:Y:S01]  /*3a20*/  LEA R3, R8, UR52, 0x1 ;  /* 0x0000003408037c11 */ /* 0x000fe2000f8e08ff */
[----:B------:R-:W-:Y:S01]  /*3a30*/  BSSY B0, `(.L_x_66) ;  /* 0x000001d000007945 */ /* 0x000fe20003800000 */
[----:B------:R-:W-:-:S02]  /*3a40*/  F2FP.RELU.F16.F32.PACK_AB R5, R20, R15 ;  /* 0x0000000f1405723e */ /* 0x000fc400000008ff */
[----:B------:R-:W-:Y:S02]  /*3a50*/  F2FP.RELU.F16.F32.PACK_AB R6, R24, R21 ;  /* 0x000000151806723e */ /* 0x000fe400000008ff */
[----:B------:R-:W-:Y:S02]  /*3a60*/  F2FP.RELU.F16.F32.PACK_AB R7, R26, R25 ;  /* 0x000000191a07723e */ /* 0x000fe400000008ff */
[----:B------:R-:W-:Y:S02]  /*3a70*/  F2FP.RELU.F16.F32.PACK_AB R29, R30, R31 ;  /* 0x0000001f1e1d723e */ /* 0x000fe400000008ff */
[----:B------:R-:W-:Y:S01]  /*3a80*/  F2FP.RELU.F16.F32.PACK_AB R28, R28, R27 ;  /* 0x0000001b1c1c723e */ /* 0x000fe200000008ff */
[----:B------:R1:W-:Y:S01]  /*3a90*/  STSM.16.M88.4 [R3+0x200], R4 ;  /* 0x0002000403007844 */ /* 0x0003e20000000200 */
[----:B------:R-:W-:Y:S02]  /*3aa0*/  F2FP.RELU.F16.F32.PACK_AB R30, R32, R33 ;  /* 0x00000021201e723e */ /* 0x000fe400000008ff */
        /* <DEDUP_REMOVED lines=14> */
[----:B------:R-:W-:Y:S02]  /*3b90*/  UIADD3 UR4, UR4, 0x200, URZ ;  /* 0x0000020004047890 */ /* 0x000fe4000fffe03f */
[----:B------:R-:W-:Y:S01]  /*3ba0*/  UIADD3.X UR13, URZ, UR57, URZ, UP0, !UPT ;  /* 0x000000393f0d7290 */ /* 0x000fe200087fe43f */
[----:B------:R-:W-:Y:S01]  /*3bb0*/  UMOV UR6, UR46 ;  /* 0x0000002e00067c82 */ /* 0x000fe20008000000 */
[----:B------:R-:W-:-:S07]  /*3bc0*/  UMOV UR7, UR47 ;  /* 0x0000002f00077c82 */ /* 0x000fce0008000000 */
[----:B------:R2:W-:Y:S01]  /*3bd0*/  UTMASTG.3D [UR4], [UR12] ;  /* 0x000000040c0073b5 */ /* 0x0005e20008010000 */
[----:B------:R0:W-:Y:S01]  /*3be0*/  UTMACMDFLUSH ;  /* 0x00000000000079b7 */ /* 0x0001e20000000000 */
[----:B--2---:R-:W-:-:S04]  /*3bf0*/  DEPBAR.LE SB0, 0x1 ;  /* 0x000080400000791a */ /* 0x004fc80000000000 */
.L_x_67:
[----:B------:R-:W-:Y:S05]  /*3c00*/  BSYNC B0 ;  /* 0x0000000000007941 */ /* 0x000fea0003800000 */
.L_x_66:
[----:B------:R-:W-:Y:S06]  /*3c10*/  BAR.SYNC.DEFER_BLOCKING 0x1, 0x100 ;  /* 0x0044000000007b1d */ /* 0x000fec0000010000 */
[----:B------:R-:W-:Y:S04]  /*3c20*/  BSSY B0, `(.L_x_68) ;  /* 0x0000009000007945 */ /* 0x000fe80003800000 */
[----:B------:R-:W-:Y:S05]  /*3c30*/  @P1 BRA `(.L_x_69) ;  /* 0x00000000001c1947 */ /* 0x000fea0003800000 */
[----:B------:R-:W-:-:S13]  /*3c40*/  ISETP.NE.AND P0, PT, R69, 0x3, PT ;  /* 0x000000034500780c */ /* 0x000fda0003f05270 */
[----:B------:R-:W-:Y:S05]  /*3c50*/  @!P0 BRA `(.L_x_70) ;  /* 0x0000000000048947 */ /* 0x000fea0003800000 */
[----:B------:R-:W-:Y:S01]  /*3c60*/  BPT.TRAP 0x1 ;  /* 0x000000040000795c */ /* 0x000fe20000300000 */
.L_x_70:
[----:B------:R-:W-:-:S04]  /*3c70*/  ULEA UR4, UR38, UR52, 0x3 ;  /* 0x0000003426047291 */ /* 0x000fc8000f8e183f */
[----:B------:R-:W-:-:S04]  /*3c80*/  UIADD3 UR4, UR4, 0x98, URZ ;  /* 0x0000009804047890 */ /* 0x000fc8000fffe03f */
[----:B------:R-:W-:-:S09]  /*3c90*/  UPRMT UR4, UR51, 0x654, UR4 ;  /* 0x0000065433047896 */ /* 0x000fd20008000004 */
[----:B------:R-:W-:Y:S03]  /*3ca0*/  SYNCS.ARRIVE.TRANS64.RED.A1T0 RZ, [UR4], RZ ;  /* 0x000000ffffff79a7 */ /* 0x000fe60008100404 */
.L_x_69:
[----:B------:R-:W-:Y:S05]  /*3cb0*/  BSYNC B0 ;  /* 0x0000000000007941 */ /* 0x000fea0003800000 */
.L_x_68:
[----:B------:R-:W-:Y:S01]  /*3cc0*/  IADD3 R16, P0, R16, UR36, RZ ;  /* 0x0000002410107c10 */ /* 0x000fe2000ff1e0ff */
[----:B------:R-:W-:Y:S01]  /*3cd0*/  ULDC.64 UR4, c[0x0][0x8f8] ;  /* 0x00023e0000047ab9 */ /* 0x000fe20000000a00 */
[----:B------:R-:W-:Y:S01]  /*3ce0*/  UIADD3 UR38, UR38, 0x1, URZ ;  /* 0x0000000126267890 */ /* 0x000fe2000fffe03f */
[----:B-1----:R-:W-:Y:S01]  /*3cf0*/  PRMT R3, RZ, 0x7610, R3 ;  /* 0x00007610ff037816 */ /* 0x002fe20000000003 */
[----:B------:R-:W-:Y:S01]  /*3d00*/  UMOV UR47, 0xffffffff ;  /* 0xffffffff002f7882 */ /* 0x000fe20000000000 */
[----:B------:R-:W-:Y:S01]  /*3d10*/  IADD3.X R17, R17, UR41, RZ, P0, !PT ;  /* 0x0000002911117c10 */ /* 0x000fe200087fe4ff */
[----:B------:R-:W-:Y:S01]  /*3d20*/  UISETP.NE.AND UP0, UPT, UR38, 0x3, UPT ;  /* 0x000000032600788c */ /* 0x000fe2000bf05270 */
[----:B------:R-:W-:Y:S01]  /*3d30*/  ISETP.GE.U32.AND P0, PT, R16, UR4, PT ;  /* 0x0000000410007c0c */ /* 0x000fe2000bf06070 */
[----:B------:R-:W-:Y:S02]  /*3d40*/  IMAD.MOV.U32 R62, RZ, RZ, -0x1 ;  /* 0xffffffffff3e7424 */ /* 0x000fe400078e00ff */
[----:B------:R-:W-:Y:S01]  /*3d50*/  USEL UR38, UR38, URZ, UP0 ;  /* 0x0000003f26267287 */ /* 0x000fe20008000000 */
[----:B------:R-:W-:Y:S01]  /*3d60*/  ISETP.GE.U32.AND.EX P0, PT, R17, UR5, PT, P0 ;  /* 0x0000000511007c0c */ /* 0x000fe2000bf06100 */
[----:B------:R-:W-:-:S12]  /*3d70*/  IMAD.MOV.U32 R64, RZ, RZ, -0x1 ;  /* 0xffffffffff407424 */ /* 0x000fd800078e00ff */
[----:B------:R-:W-:Y:S05]  /*3d80*/  @P0 BRA `(.L_x_71) ;  /* 0x0000000400680947 */ /* 0x000fea0003800000 */
[----:B------:R-:W1:Y:S01]  /*3d90*/  S2R R23, SR_CTAID.X ;  /* 0x0000000000177919 */ /* 0x000e620000002500 */
[----:B------:R-:W2:Y:S01]  /*3da0*/  LDC.64 R10, c[0x0][0x8d0] ;  /* 0x00023400ff0a7b82 */ /* 0x000ea20000000a00 */
[----:B------:R-:W-:Y:S01]  /*3db0*/  ULDC UR4, c[0x0][0x150] ;  /* 0x0000540000047ab9 */ /* 0x000fe20000000800 */
[----:B------:R-:W-:Y:S01]  /*3dc0*/  IMAD.MOV.U32 R8, RZ, RZ, R16 ;  /* 0x000000ffff087224 */ /* 0x000fe200078e0010 */
[----:B------:R-:W3:Y:S01]  /*3dd0*/  S2R R25, SR_CTAID.Y ;  /* 0x0000000000197919 */ /* 0x000ee20000002600 */
[----:B------:R-:W-:-:S04]  /*3de0*/  IMAD.MOV.U32 R9, RZ, RZ, R17 ;  /* 0x000000ffff097224 */ /* 0x000fc800078e0011 */
[----:B------:R-:W4:Y:S08]  /*3df0*/  LDC R26, c[0x0][0x144] ;  /* 0x00005100ff1a7b82 */ /* 0x000f300000000800 */
[----:B------:R-:W3:Y:S08]  /*3e00*/  LDC R12, c[0x0][0x8d8] ;  /* 0x00023600ff0c7b82 */ /* 0x000ef00000000800 */
[----:B------:R-:W3:Y:S01]  /*3e10*/  LDC.64 R20, c[0x0][0x8c8] ;  /* 0x00023200ff147b82 */ /* 0x000ee20000000a00 */
[----:B--2---:R-:W-:-:S04]  /*3e20*/  ISETP.NE.U32.AND P0, PT, R10, RZ, PT ;  /* 0x000000ff0a00720c */ /* 0x004fc80003f05070 */
[----:B------:R-:W-:Y:S02]  /*3e30*/  ISETP.NE.AND.EX P0, PT, R11, RZ, PT, P0 ;  /* 0x000000ff0b00720c */ /* 0x000fe40003f05300 */
[----:B-1----:R-:W-:-:S05]  /*3e40*/  I2FP.F32.U32 R3, R23 ;  /* 0x0000001700037245 */ /* 0x002fca0000201000 */
[----:B------:R-:W-:-:S04]  /*3e50*/  FMUL R3, R3, UR4 ;  /* 0x0000000403037c20 */ /* 0x000fc80008400000 */
[----:B------:R1:W2:Y:S02]  /*3e60*/  F2I.U32.TRUNC.NTZ R24, R3 ;  /* 0x0000000300187305 */ /* 0x0002a4000020f000 */
[----:B----4-:R-:W-:Y:S05]  /*3e70*/  @!P0 BRA `(.L_x_72) ;  /* 0x0000000000288947 */ /* 0x010fea0003800000 */
[----:B-1----:R-:W1:Y:S02]  /*3e80*/  LDC R3, c[0x0][0x8dc] ;  /* 0x00023700ff037b82 */ /* 0x002e640000000800 */
        /* <DEDUP_REMOVED lines=9> */
.L_x_72:
[-CC-:B---3--:R-:W-:Y:S01]  /*3f20*/  SHF.R.U64 R32, R8, R12.reuse, R9.reuse ;  /* 0x0000000c08207219 */ /* 0x188fe20000001209 */
[----:B------:R-:W3:Y:S01]  /*3f30*/  LDC.64 R14, c[0x0][0x8e8] ;  /* 0x00023a00ff0e7b82 */ /* 0x000ee20000000a00 */
[----:B-1----:R-:W-:Y:S01]  /*3f40*/  SHF.R.U32.HI R3, RZ, R12, R9 ;  /* 0x0000000cff037219 */ /* 0x002fe20000011609 */
[----:B--2---:R-:W-:Y:S01]  /*3f50*/  IMAD.MOV R24, RZ, RZ, -R24 ;  /* 0x000000ffff187224 */ /* 0x004fe200078e0a18 */
[----:B------:R-:W-:Y:S01]  /*3f60*/  IADD3 R7, P0, RZ, -R32, RZ ;  /* 0x80000020ff077210 */ /* 0x000fe20007f1e0ff */
[----:B------:R-:W-:Y:S02]  /*3f70*/  ULDC UR4, c[0x0][0x154] ;  /* 0x0000550000047ab9 */ /* 0x000fe40000000800 */
[----:B------:R-:W-:Y:S02]  /*3f80*/  IMAD R23, R26, R24, R23 ;  /* 0x000000181a177224 */ /* 0x000fe400078e0217 */
[----:B------:R-:W1:Y:S01]  /*3f90*/  LDC R8, c[0x0][0x8c0] ;  /* 0x00023000ff087b82 */ /* 0x000e620000000800 */
[----:B------:R-:W-:-:S02]  /*3fa0*/  IMAD.X R3, RZ, RZ, ~R3, P0 ;  /* 0x000000ffff037224 */ /* 0x000fc400000e0e03 */
[----:B------:R-:W-:-:S04]  /*3fb0*/  IMAD.WIDE.U32 R4, R7, R20, R16 ;  /* 0x0000001407047225 */ /* 0x000fc800078e0010 */
[----:B------:R-:W-:Y:S01]  /*3fc0*/  IMAD R6, R3, R20, RZ ;  /* 0x0000001403067224 */ /* 0x000fe200078e02ff */
[----:B------:R-:W2:Y:S03]  /*3fd0*/  LDC R28, c[0x0][0x8b0] ;  /* 0x00022c00ff1c7b82 */ /* 0x000ea60000000800 */
[----:B------:R-:W-:Y:S02]  /*3fe0*/  IMAD R3, R7, R21, R6 ;  /* 0x0000001507037224 */ /* 0x000fe400078e0206 */
[----:B------:R-:W-:Y:S02]  /*3ff0*/  IMAD.MOV.U32 R7, RZ, RZ, 0x1 ;  /* 0x00000001ff077424 */ /* 0x000fe400078e00ff */
[----:B------:R-:W-:Y:S01]  /*4000*/  IMAD.IADD R3, R5, 0x1, R3 ;  /* 0x0000000105037824 */ /* 0x000fe200078e0203 */
[----:B------:R-:W4:Y:S01]  /*4010*/  LDC R30, c[0x0][0x900] ;  /* 0x00024000ff1e7b82 */ /* 0x000f220000000800 */
[----:B------:R-:W-:-:S02]  /*4020*/  I2FP.F32.U32 R5, R25 ;  /* 0x0000001900057245 */ /* 0x000fc40000201000 */
[----:B---3--:R-:W-:-:S03]  /*4030*/  ISETP.NE.U32.AND P0, PT, R14, RZ, PT ;  /* 0x000000ff0e00720c */ /* 0x008fc60003f05070 */
[----:B------:R-:W-:Y:S01]  /*4040*/  FMUL R6, R5, UR4 ;  /* 0x0000000405067c20 */ /* 0x000fe20008400000 */
[----:B------:R-:W-:Y:S01]  /*4050*/  ISETP.NE.AND.EX P0, PT, R15, RZ, PT, P0 ;  /* 0x000000ff0f00720c */ /* 0x000fe20003f05300 */
[----:B------:R-:W3:Y:S01]  /*4060*/  LDC R24, c[0x0][0x148] ;  /* 0x00005200ff187b82 */ /* 0x000ee20000000800 */
[-CC-:B-1----:R-:W-:Y:S01]  /*4070*/  SHF.R.U64 R12, R4, R8.reuse, R3.reuse ;  /* 0x00000008040c7219 */ /* 0x182fe20000001203 */
[----:B------:R1:W1:Y:S01]  /*4080*/  F2I.U32.TRUNC.NTZ R20, R6 ;  /* 0x0000000600147305 */ /* 0x000262000020f000 */
[----:B------:R-:W-:Y:S01]  /*4090*/  SHF.R.U32.HI R3, RZ, R8, R3 ;  /* 0x00000008ff037219 */ /* 0x000fe20000011603 */
[----:B------:R-:W-:-:S04]  /*40a0*/  IMAD.MOV.U32 R5, RZ, RZ, -0x1 ;  /* 0xffffffffff057424 */ /* 0x000fc800078e00ff */
[----:B------:R-:W1:Y:S01]  /*40b0*/  LDC R21, c[0x0][0x8a8] ;  /* 0x00022a00ff157b82 */ /* 0x000e620000000800 */
[-CC-:B--2---:R-:W-:Y:S02]  /*40c0*/  SHF.R.U64 R10, R12, R28.reuse, R3.reuse ;  /* 0x0000001c0c0a7219 */ /* 0x184fe40000001203 */
[----:B------:R-:W-:-:S05]  /*40d0*/  SHF.R.U32.HI R3, RZ, R28, R3 ;  /* 0x0000001cff037219 */ /* 0x000fca0000011603 */
[----:B------:R-:W2:Y:S01]  /*40e0*/  LDC R26, c[0x0][0x8f0] ;  /* 0x00023c00ff1a7b82 */ /* 0x000ea20000000800 */
[-C--:B----4-:R-:W-:Y:S02]  /*40f0*/  SHF.L.U32 R4, R5, R30.reuse, RZ ;  /* 0x0000001e05047219 */ /* 0x090fe400000006ff */
[-CC-:B------:R-:W-:Y:S02]  /*4100*/  SHF.R.U64 R13, R10, R30.reuse, R3.reuse ;  /* 0x0000001e0a0d7219 */ /* 0x180fe40000001203 */
[----:B------:R-:W-:Y:S02]  /*4110*/  SHF.R.U32.HI R5, RZ, R30, R3 ;  /* 0x0000001eff057219 */ /* 0x000fe40000011603 */
[----:B------:R-:W-:Y:S01]  /*4120*/  LOP3.LUT R27, RZ, R4, RZ, 0x33, !PT ;  /* 0x00000004ff1b7212 */ /* 0x000fe200078e33ff */
[----:B------:R-:W4:Y:S01]  /*4130*/  LDC R29, c[0x0][0x8e0] ;  /* 0x00023800ff1d7b82 */ /* 0x000f220000000800 */
[----:B------:R-:W-:Y:S01]  /*4140*/  SHF.L.U32 R30, R7, R30, RZ ;  /* 0x0000001e071e7219 */ /* 0x000fe200000006ff */
[----:B------:R-:W-:-:S06]  /*4150*/  IMAD.MOV.U32 R4, RZ, RZ, R13 ;  /* 0x000000ffff047224 */ /* 0x000fcc00078e000d */
[----:B------:R-:W1:Y:S01]  /*4160*/  LDC R31, c[0x0][0x8b8] ;  /* 0x00022e00ff1f7b82 */ /* 0x000e620000000800 */
[----:B------:R-:W-:Y:S05]  /*4170*/  @!P0 BRA `(.L_x_73) ;  /* 0x0000000000288947 */ /* 0x000fea0003800000 */
[----:B------:R-:W5:Y:S02]  /*4180*/  LDC R4, c[0x0][0x8f4] ;  /* 0x00023d00ff047b82 */ /* 0x000f640000000800 */
[----:B-----5:R-:W-:-:S05]  /*4190*/  IADD3 R3, P0, R13, R4, RZ ;  /* 0x000000040d037210 */ /* 0x020fca0007f1e0ff */
[----:B------:R-:W-:-:S04]  /*41a0*/  IMAD.X R11, RZ, RZ, R5, P0 ;  /* 0x000000ffff0b7224 */ /* 0x000fc800000e0605 */
[----:B------:R-:W-:-:S04]  /*41b0*/  IMAD.WIDE.U32 R4, R11, R14, RZ ;  /* 0x0000000e0b047225 */ /* 0x000fc800078e00ff */
[----:B-1----:R-:W-:-:S04]  /*41c0*/  IMAD.WIDE.U32 R6, P0, R3, R15, R4 ;  /* 0x0000000f03067225 */ /* 0x002fc80007800004 */
[----:B------:R-:W-:-:S04]  /*41d0*/  IMAD.WIDE.U32 R4, R3, R14, RZ ;  /* 0x0000000e03047225 */ /* 0x000fc800078e00ff */
[----:B------:R-:W-:Y:S01]  /*41e0*/  IMAD.X R9, RZ, RZ, RZ, P0 ;  /* 0x000000ffff097224 */ /* 0x000fe200000e06ff */
[----:B------:R-:W-:Y:S01]  /*41f0*/  IADD3 RZ, P0, R5, R6, RZ ;  /* 0x0000000605ff7210 */ /* 0x000fe20007f1e0ff */
[----:B------:R-:W-:-:S04]  /*4200*/  IMAD.MOV.U32 R8, RZ, RZ, R7 ;  /* 0x000000ffff087224 */ /* 0x000fc800078e0007 */
[----:B------:R-:W-:-:S08]  /*4210*/  IMAD.WIDE.U32.X R4, R11, R15, R8, P0 ;  /* 0x0000000f0b047225 */ /* 0x000fd000000e0408 */
.L_x_73:
[----:B------:R-:W-:Y:S01]  /*4220*/  ISETP.NE.AND P0, PT, R2, 0x1, PT ;  /* 0x000000010200780c */ /* 0x000fe20003f05270 */
[----:B-1----:R-:W-:Y:S01]  /*4230*/  IMAD.MOV R20, RZ, RZ, -R20 ;  /* 0x000000ffff147224 */ /* 0x002fe200078e0a14 */
[----:B--2---:R-:W-:Y:S01]  /*4240*/  SHF.R.U64 R3, R4, R26, R5 ;  /* 0x0000001a04037219 */ /* 0x004fe20000001205 */
[----:B------:R-:W-:Y:S01]  /*4250*/  VIADD R5, R21, 0xffffffff ;  /* 0xffffffff15057836 */ /* 0x000fe20000000000 */
[----:B------:R-:W-:Y:S02]  /*4260*/  LOP3.LUT R62, R10, R27, RZ, 0xc0, !PT ;  /* 0x0000001b0a3e7212 */ /* 0x000fe400078ec0ff */
[----:B------:R-:W-:Y:S01]  /*4270*/  R2UR UR47, R32 ;  /* 0x00000000202f72ca */ /* 0x000fe200000e0000 */
[----:B------:R-:W-:Y:S01]  /*4280*/  IMAD.MOV R4, RZ, RZ, -R3 ;  /* 0x000000ffff047224 */ /* 0x000fe200078e0a03 */
[----:B------:R-:W-:Y:S01]  /*4290*/  LOP3.LUT R12, R12, R5, RZ, 0xc0, !PT ;  /* 0x000000050c0c7212 */ /* 0x000fe200078ec0ff */
[----:B------:R-:W-:Y:S02]  /*42a0*/  IMAD R62, R30, R3, R62 ;  /* 0x000000031e3e7224 */ /* 0x000fe400078e023e */
[----:B----4-:R-:W-:-:S02]  /*42b0*/  IMAD R3, R4, R29, R13 ;  /* 0x0000001d04037224 */ /* 0x010fc400078e020d */
[----:B---3--:R-:W-:Y:S02]  /*42c0*/  @P0 IMAD R23, R24, R20, R25 ;  /* 0x0000001418170224 */ /* 0x008fe400078e0219 */
[----:B------:R-:W-:Y:S02]  /*42d0*/  IMAD R3, R3, R21, R12 ;  /* 0x0000001503037224 */ /* 0x000fe400078e020c */
[----:B------:R-:W-:Y:S02]  /*42e0*/  IMAD R62, R62, R31, R23 ;  /* 0x0000001f3e3e7224 */ /* 0x000fe400078e0217 */
[----:B------:R-:W-:-:S03]  /*42f0*/  IMAD.MOV.U32 R4, RZ, RZ, 0x1 ;  /* 0x00000001ff047424 */ /* 0x000fc600078e00ff */
[----:B------:R-:W-:Y:S02]  /*4300*/  SEL R64, R3, R62, !P0 ;  /* 0x0000003e03407207 */ /* 0x000fe40004000000 */
[----:B------:R-:W-:Y:S02]  /*4310*/  SEL R62, R62, R3, !P0 ;  /* 0x000000033e3e7207 */ /* 0x000fe40004000000 */
[----:B------:R-:W-:-:S07]  /*4320*/  PRMT R3, R4, 0x7610, R3 ;  /* 0x0000761004037816 */ /* 0x000fce0000000003 */
.L_x_71:
[----:B------:R-:W-:Y:S01]  /*4330*/  UIADD3 UR48, UR9, 0x1, URZ ;  /* 0x0000000109307890 */ /* 0x000fe2000fffe03f */
[----:B------:R-:W-:Y:S01]  /*4340*/  LOP3.LUT P0, RZ, R3, 0xff, RZ, 0xc0, !PT ;  /* 0x000000ff03ff7812 */ /* 0x000fe2000780c0ff */
[----:B------:R-:W-:Y:S01]  /*4350*/  ULOP3.LUT UR43, UR8, 0x7, URZ, 0xc0, !UPT ;  /* 0x00000007082b7892 */ /* 0x000fe2000f8ec03f */
[----:B------:R-:W-:Y:S01]  /*4360*/  IMAD.MOV.U32 R63, RZ, RZ, R0 ;  /* 0x000000ffff3f7224 */ /* 0x000fe200078e0000 */
[----:B------:R-:W-:Y:S02]  /*4370*/  UISETP.NE.AND UP0, UPT, UR48, 0x3, UPT ;  /* 0x000000033000788c */ /* 0x000fe4000bf05270 */
[----:B------:R-:W-:Y:S02]  /*4380*/  UIADD3 UR39, UR39, 0x2, URZ ;  /* 0x0000000227277890 */ /* 0x000fe4000fffe03f */
[----:B------:R-:W-:Y:S02]  /*4390*/  USEL UR49, URZ, 0x1, UP0 ;  /* 0x000000013f317887 */ /* 0x000fe40008000000 */
[----:B------:R-:W-:-:S02]  /*43a0*/  USEL UR48, UR48, URZ, UP0 ;  /* 0x0000003f30307287 */ /* 0x000fc40008000000 */
[----:B------:R-:W-:Y:S02]  /*43b0*/  ULOP3.LUT UR49, UR10, UR49, URZ, 0x3c, !UPT ;  /* 0x000000310a317292 */ /* 0x000fe4000f8e3c3f */
[----:B------:R-:W-:Y:S10]  /*43c0*/  @P0 BRA `(.L_x_74) ;  /* 0xffffffd000540947 */ /* 0x000ff4000383ffff */
[----:B------:R-:W-:-:S13]  /*43d0*/  PLOP3.LUT P0, PT, PT, PT, PT, 0x8, 0x0 ;  /* 0x000000000000781c */ /* 0x000fda0003f0e170 */
.L_x_19:
[----:B------:R-:W-:Y:S05]  /*43e0*/  @P0 BRA `(.L_x_11) ;  /* 0x0000002800ec0947 */ /* 0x000fea0003800000 */
[----:B------:R-:W-:Y:S01]  /*43f0*/  ULDC.64 UR6, c[0x0][0x588] ;  /* 0x0001620000067ab9 */ /* 0x000fe20000000a00 */
[----:B------:R-:W-:Y:S01]  /*4400*/  ISETP.NE.U32.AND P1, PT, R70, RZ, PT ;  /* 0x000000ff4600720c */ /* 0x000fe20003f25070 */
[----:B------:R-:W-:-:S04]  /*4410*/  DEPBAR.LE SB0, 0x0 ;  /* 0x000080000000791a */ /* 0x000fc80000000000 */
[----:B------:R-:W-:Y:S01]  /*4420*/  ISETP.NE.U32.AND P0, PT, RZ, UR6, PT ;  /* 0x00000006ff007c0c */ /* 0x000fe2000bf05070 */
[----:B------:R-:W-:Y:S01]  /*4430*/  BSSY B0, `(.L_x_75) ;  /* 0x0000015000007945 */ /* 0x000fe20003800000 */
[----:B------:R-:W-:Y:S02]  /*4440*/  ISETP.NE.AND.EX P1, PT, R71, RZ, PT, P1 ;  /* 0x000000ff4700720c */ /* 0x000fe40003f25310 */
[----:B------:R-:W-:-:S13]  /*4450*/  ISETP.NE.AND.EX P0, PT, RZ, UR7, PT, P0 ;  /* 0x00000007ff007c0c */ /* 0x000fda000bf05300 */
[----:B------:R-:W-:Y:S05]  /*4460*/  @P0 BRA P1, `(.L_x_76) ;  /* 0x0000000000440947 */ /* 0x000fea0000800000 */
[----:B------:R-:W-:-:S04]  /*4470*/  ISETP.NE.U32.AND P0, PT, R70, RZ, PT ;  /* 0x000000ff4600720c */ /* 0x000fc80003f05070 */
[----:B------:R-:W-:-:S13]  /*4480*/  ISETP.NE.AND.EX P0, PT, R71, RZ, PT, P0 ;  /* 0x000000ff4700720c */ /* 0x000fda0003f05300 */
[----:B------:R-:W-:Y:S05]  /*4490*/  @!P0 BRA `(.L_x_77) ;  /* 0x00000000002c8947 */ /* 0x000fea0003800000 */
[----:B------:R-:W-:-:S13]  /*44a0*/  LOP3.LUT P0, RZ, R56, 0xff, RZ, 0xc0, !PT ;  /* 0x000000ff38ff7812 */ /* 0x000fda000780c0ff */
[----:B------:R-:W-:Y:S05]  /*44b0*/  @!P0 BRA `(.L_x_78) ;  /* 0x0000000000108947 */ /* 0x000fea0003800000 */
[----:B-----5:R-:W-:-:S13]  /*44c0*/  FSETP.NEU.AND P0, PT, R57, RZ, PT ;  /* 0x000000ff3900720b */ /* 0x020fda0003f0d000 */
[----:B------:R-:W-:Y:S05]  /*44d0*/  @!P0 BREAK B0 ;  /* 0x0000000000008942 */ /* 0x000fea0003800000 */
[----:B------:R-:W-:Y:S05]  /*44e0*/  @P0 BRA `(.L_x_76) ;  /* 0x0000000000240947 */ /* 0x000fea0003800000 */
[----:B------:R-:W-:Y:S05]  /*44f0*/  BRA `(.L_x_11) ;  /* 0x0000002800a87947 */ /* 0x000fea0003800000 */
.L_x_78:
[----:B------:R-:W-:-:S04]  /*4500*/  ISETP.NE.U32.AND P0, PT, RZ, UR6, PT ;  /* 0x00000006ff007c0c */ /* 0x000fc8000bf05070 */
[----:B------:R-:W-:-:S13]  /*4510*/  ISETP.NE.AND.EX P0, PT, RZ, UR7, PT, P0 ;  /* 0x00000007ff007c0c */ /* 0x000fda000bf05300 */
[----:B------:R-:W-:Y:S05]  /*4520*/  @!P0 BREAK B0 ;  /* 0x0000000000008942 */ /* 0x000fea0003800000 */
[----:B------:R-:W-:Y:S05]  /*4530*/  @P0 BRA `(.L_x_76) ;  /* 0x0000000000100947 */ /* 0x000fea0003800000 */
[----:B------:R-:W-:Y:S05]  /*4540*/  BRA `(.L_x_11) ;  /* 0x0000002800947947 */ /* 0x000fea0003800000 */
.L_x_77:
[----:B-----5:R-:W-:-:S13]  /*4550*/  FSETP.NEU.AND P0, PT, R57, RZ, PT ;  /* 0x000000ff3900720b */ /* 0x020fda0003f0d000 */
[----:B------:R-:W-:Y:S05]  /*4560*/  @!P0 BREAK B0 ;  /* 0x0000000000008942 */ /* 0x000fea0003800000 */
[----:B------:R-:W-:Y:S05]  /*4570*/  @!P0 BRA `(.L_x_11) ;  /* 0x0000002800888947 */ /* 0x000fea0003800000 */
.L_x_76:
[----:B------:R-:W-:Y:S05]  /*4580*/  BSYNC B0 ;  /* 0x0000000000007941 */ /* 0x000fea0003800000 */
.L_x_75:
[----:B------:R-:W-:-:S04]  /*4590*/  LOP3.LUT R19, R19, 0x1, RZ, 0xfc, !PT ;  /* 0x0000000113137812 */ /* 0x000fc800078efcff */
[----:B------:R-:W-:-:S13]  /*45a0*/  ISETP.NE.AND P0, PT, R19, 0x3, PT ;  /* 0x000000031300780c */ /* 0x000fda0003f05270 */
[----:B------:R-:W-:Y:S05]  /*45b0*/  @!P0 BRA `(.L_x_79) ;  /* 0x0000000000048947 */ /* 0x000fea0003800000 */
[----:B------:R-:W-:Y:S01]  /*45c0*/  BPT.TRAP 0x1 ;  /* 0x000000040000795c */ /* 0x000fe20000300000 */
.L_x_79:
[----:B------:R-:W3:Y:S01]  /*45d0*/  S2UR UR5, SR_CgaCtaId ;  /* 0x00000000000579c3 */ /* 0x000ee20000008800 */
[----:B------:R-:W-:Y:S02]  /*45e0*/  UMOV UR4, 0x400 ;  /* 0x0000040000047882 */ /* 0x000fe40000000000 */
[----:B---3--:R-:W-:-:S04]  /*45f0*/  ULEA UR4, UR5, UR4, 0x18 ;  /* 0x0000000405047291 */ /* 0x008fc8000f8ec03f */
[----:B------:R-:W-:-:S04]  /*4600*/  ULEA UR4, UR38, UR4, 0x3 ;  /* 0x0000000426047291 */ /* 0x000fc8000f8e183f */
[----:B------:R-:W-:-:S04]  /*4610*/  UIADD3 UR4, UR4, 0x98, URZ ;  /* 0x0000009804047890 */ /* 0x000fc8000fffe03f */
[----:B------:R-:W-:-:S09]  /*4620*/  UPRMT UR4, UR5, 0x654, UR4 ;  /* 0x0000065405047896 */ /* 0x000fd20008000004 */
[----:B------:R-:W-:Y:S01]  /*4630*/  SYNCS.ARRIVE.TRANS64.RED.A1T0 RZ, [UR4], RZ ;  /* 0x000000ffffff79a7 */ /* 0x000fe20008100404 */
[----:B------:R-:W-:Y:S05]  /*4640*/  BRA `(.L_x_11) ;  /* 0x0000002800547947 */ /* 0x000fea0003800000 */
.L_x_10:
[----:B------:R-:W-:Y:S01]  /*4650*/  ULDC.64 UR4, c[0x0][0x8f8] ;  /* 0x00023e0000047ab9 */ /* 0x000fe20000000a00 */
[----:B------:R-:W-:Y:S01]  /*4660*/  PRMT R10, RZ, 0x7610, R10 ;  /* 0x00007610ff0a7816 */ /* 0x000fe2000000000a */
[----:B------:R-:W-:Y:S01]  /*4670*/  IMAD.MOV.U32 R13, RZ, RZ, -0x1 ;  /* 0xffffffffff0d7424 */ /* 0x000fe200078e00ff */
[----:B------:R-:W-:Y:S01]  /*4680*/  ISETP.GE.U32.AND P1, PT, R16, UR4, PT ;  /* 0x0000000410007c0c */ /* 0x000fe2000bf26070 */
[----:B------:R-:W-:Y:S02]  /*4690*/  IMAD.MOV.U32 R7, RZ, RZ, -0x1 ;  /* 0xffffffffff077424 */ /* 0x000fe400078e00ff */
[----:B------:R-:W-:Y:S01]  /*46a0*/  IMAD.MOV.U32 R6, RZ, RZ, -0x1 ;  /* 0xffffffffff067424 */ /* 0x000fe200078e00ff */
[----:B------:R-:W-:-:S13]  /*46b0*/  ISETP.GE.U32.AND.EX P1, PT, R17, UR5, PT, P1 ;  /* 0x0000000511007c0c */ /* 0x000fda000bf26110 */
        /* <DEDUP_REMOVED lines=19> */
.L_x_81:
[--C-:B------:R-:W-:Y:S01]  /*47f0*/  SHF.R.U64 R14, R12, R20, R13.reuse ;  /* 0x000000140c0e7219 */ /* 0x100fe2000000120d */
[----:B------:R-:W1:Y:S01]  /*4800*/  LDC R26, c[0x0][0x8c0] ;  /* 0x00023000ff1a7b82 */ /* 0x000e620000000800 */
[----:B------:R-:W-:Y:S01]  /*4810*/  I2FP.F32.U32 R7, R8 ;  /* 0x0000000800077245 */ /* 0x000fe20000201000 */
[----:B------:R-:W-:Y:S01]  /*4820*/  ULDC UR4, c[0x0][0x150] ;  /* 0x0000540000047ab9 */ /* 0x000fe20000000800 */
[----:B------:R-:W-:Y:S02]  /*4830*/  SHF.R.U32.HI R6, RZ, R20, R13 ;  /* 0x00000014ff067219 */ /* 0x000fe4000001160d */
[----:B------:R-:W-:Y:S01]  /*4840*/  IADD3 R9, P1, RZ, -R14, RZ ;  /* 0x8000000eff097210 */ /* 0x000fe20007f3e0ff */
[----:B------:R-:W-:Y:S01]  /*4850*/  FMUL R13, R7, UR4 ;  /* 0x00000004070d7c20 */ /* 0x000fe20008400000 */
[----:B------:R-:W-:Y:S01]  /*4860*/  ULDC UR4, c[0x0][0x154] ;  /* 0x0000550000047ab9 */ /* 0x000fe20000000800 */
[----:B------:R-:W2:Y:S02]  /*4870*/  LDC.64 R28, c[0x0][0x8e8] ;  /* 0x00023a00ff1c7b82 */ /* 0x000ea40000000a00 */
[----:B------:R-:W-:-:S02]  /*4880*/  IMAD.X R11, RZ, RZ, ~R6, P1 ;  /* 0x000000ffff0b7224 */ /* 0x000fc400008e0e06 */
[----:B------:R-:W3:Y:S01]  /*4890*/  F2I.U32.TRUNC.NTZ R13, R13 ;  /* 0x0000000d000d7305 */ /* 0x000ee2000020f000 */
[----:B------:R-:W-:-:S03]  /*48a0*/  IMAD.WIDE.U32 R6, R9, R24, R16 ;  /* 0x0000001809067225 */ /* 0x000fc600078e0010 */
[----:B------:R-:W4:Y:S01]  /*48b0*/  LDC R15, c[0x0][0x144] ;  /* 0x00005100ff0f7b82 */ /* 0x000f220000000800 */
[----:B------:R-:W-:-:S04]  /*48c0*/  IMAD R10, R11, R24, RZ ;  /* 0x000000180b0a7224 */ /* 0x000fc800078e02ff */
[----:B------:R-:W-:Y:S02]  /*48d0*/  IMAD R9, R9, R25, R10 ;  /* 0x0000001909097224 */ /* 0x000fe400078e020a */
[----:B------:R-:W-:Y:S01]  /*48e0*/  IMAD.MOV.U32 R10, RZ, RZ, -0x1 ;  /* 0xffffffffff0a7424 */ /* 0x000fe200078e00ff */
[----:B------:R-:W5:Y:S01]  /*48f0*/  LDC R20, c[0x0][0x8b0] ;  /* 0x00022c00ff147b82 */ /* 0x000f620000000800 */
[----:B------:R-:W-:Y:S01]  /*4900*/  IMAD.IADD R7, R7, 0x1, R9 ;  /* 0x0000000107077824 */ /* 0x000fe200078e0209 */
[----:B------:R-:W-:-:S04]  /*4910*/  I2FP.F32.U32 R9, R3 ;  /* 0x0000000300097245 */ /* 0x000fc80000201000 */
[-C--:B-1----:R-:W-:Y:S01]  /*4920*/  SHF.R.U64 R12, R6, R26.reuse, R7 ;  /* 0x0000001a060c7219 */ /* 0x082fe20000001207 */
[----:B---3--:R-:W-:Y:S01]  /*4930*/  IMAD.MOV R6, RZ, RZ, -R13 ;  /* 0x000000ffff067224 */ /* 0x008fe200078e0a0d */
[----:B------:R-:W1:Y:S01]  /*4940*/  LDC R11, c[0x0][0x900] ;  /* 0x00024000ff0b7b82 */ /* 0x000e620000000800 */
[----:B--2---:R-:W-:Y:S01]  /*4950*/  ISETP.NE.U32.AND P1, PT, R28, RZ, PT ;  /* 0x000000ff1c00720c */ /* 0x004fe20003f25070 */
[----:B------:R-:W-:Y:S01]  /*4960*/  FMUL R9, R9, UR4 ;  /* 0x0000000409097c20 */ /* 0x000fe20008400000 */
[----:B------:R-:W-:Y:S02]  /*4970*/  SHF.R.U32.HI R7, RZ, R26, R7 ;  /* 0x0000001aff077219 */ /* 0x000fe40000011607 */
[----:B------:R-:W-:-:S03]  /*4980*/  ISETP.NE.AND.EX P1, PT, R29, RZ, PT, P1 ;  /* 0x000000ff1d00720c */ /* 0x000fc60003f25310 */
[----:B------:R-:W2:Y:S01]  /*4990*/  LDC R24, c[0x0][0x148] ;  /* 0x00005200ff187b82 */ /* 0x000ea20000000800 */
[----:B----4-:R-:W-:Y:S02]  /*49a0*/  IMAD R25, R15, R6, R8 ;  /* 0x000000060f197224 */ /* 0x010fe400078e0208 */
[----:B------:R-:W-:-:S05]  /*49b0*/  IMAD.MOV.U32 R8, RZ, RZ, 0x1 ;  /* 0x00000001ff087424 */ /* 0x000fca00078e00ff */
[----:B------:R-:W3:Y:S01]  /*49c0*/  LDC R23, c[0x0][0x8a8] ;  /* 0x00022a00ff177b82 */ /* 0x000ee20000000800 */
[-CC-:B-----5:R-:W-:Y:S02]  /*49d0*/  SHF.R.U64 R15, R12, R20.reuse, R7.reuse ;  /* 0x000000140c0f7219 */ /* 0x1a0fe40000001207 */
[----:B------:R-:W-:Y:S02]  /*49e0*/  SHF.R.U32.HI R6, RZ, R20, R7 ;  /* 0x00000014ff067219 */ /* 0x000fe40000011607 */
[----:B------:R4:W1:Y:S03]  /*49f0*/  F2I.U32.TRUNC.NTZ R20, R9 ;  /* 0x0000000900147305 */ /* 0x000866000020f000 */
[----:B------:R-:W2:Y:S01]  /*4a00*/  LDC R27, c[0x0][0x8f0] ;  /* 0x00023c00ff1b7b82 */ /* 0x000ea20000000800 */
[-C--:B-1----:R-:W-:Y:S02]  /*4a10*/  SHF.R.U64 R21, R15, R11.reuse, R6 ;  /* 0x0000000b0f157219 */ /* 0x082fe40000001206 */
[----:B------:R-:W-:-:S02]  /*4a20*/  SHF.L.U32 R10, R10, R11, RZ ;  /* 0x0000000b0a0a7219 */ /* 0x000fc400000006ff */
[-C--:B------:R-:W-:Y:S01]  /*4a30*/  SHF.R.U32.HI R7, RZ, R11.reuse, R6 ;  /* 0x0000000bff077219 */ /* 0x080fe20000011606 */
[----:B------:R-:W-:Y:S01]  /*4a40*/  IMAD.MOV.U32 R6, RZ, RZ, R21 ;  /* 0x000000ffff067224 */ /* 0x000fe200078e0015 */
[----:B------:R-:W-:Y:S01]  /*4a50*/  SHF.L.U32 R26, R8, R11, RZ ;  /* 0x0000000b081a7219 */ /* 0x000fe200000006ff */
[----:B------:R-:W1:Y:S01]  /*4a60*/  LDC R30, c[0x0][0x8e0] ;  /* 0x00023800ff1e7b82 */ /* 0x000e620000000800 */
[----:B------:R-:W-:-:S07]  /*4a70*/  LOP3.LUT R32, RZ, R10, RZ, 0x33, !PT ;  /* 0x0000000aff207212 */ /* 0x000fce00078e33ff */
[----:B------:R-:W1:Y:S01]  /*4a80*/  LDC R31, c[0x0][0x8b8] ;  /* 0x00022e00ff1f7b82 */ /* 0x000e620000000800 */
[----:B----4-:R-:W-:Y:S05]  /*4a90*/  @!P1 BRA `(.L_x_82) ;  /* 0x0000000000289947 */ /* 0x010fea0003800000 */
[----:B------:R-:W4:Y:S02]  /*4aa0*/  LDC R6, c[0x0][0x8f4] ;  /* 0x00023d00ff067b82 */ /* 0x000f240000000800 */
[----:B----4-:R-:W-:-:S05]  /*4ab0*/  IADD3 R11, P1, R21, R6, RZ ;  /* 0x00000006150b7210 */ /* 0x010fca0007f3e0ff */
        /* <DEDUP_REMOVED lines=8> */
.L_x_82:
[----:B------:R-:W-:Y:S01]  /*4b40*/  ISETP.NE.AND P1, PT, R2, 0x1, PT ;  /* 0x000000010200780c */ /* 0x000fe20003f25270 */
[----:B---3--:R-:W-:Y:S01]  /*4b50*/  VIADD R9, R23, 0xffffffff ;  /* 0xffffffff17097836 */ /* 0x008fe20000000000 */
[----:B--2---:R-:W-:Y:S01]  /*4b60*/  SHF.R.U64 R7, R6, R27, R7 ;  /* 0x0000001b06077219 */ /* 0x004fe20000001207 */
[----:B------:R-:W-:Y:S01]  /*4b70*/  IMAD.MOV R20, RZ, RZ, -R20 ;  /* 0x000000ffff147224 */ /* 0x000fe200078e0a14 */
[----:B------:R-:W-:Y:S01]  /*4b80*/  LOP3.LUT R6, R15, R32, RZ, 0xc0, !PT ;  /* 0x000000200f067212 */ /* 0x000fe200078ec0ff */
[----:B------:R-:W-:Y:S01]  /*4b90*/  IMAD.MOV.U32 R10, RZ, RZ, 0x1 ;  /* 0x00000001ff0a7424 */ /* 0x000fe200078e00ff */
[----:B------:R-:W-:Y:S01]  /*4ba0*/  LOP3.LUT R12, R12, R9, RZ, 0xc0, !PT ;  /* 0x000000090c0c7212 */ /* 0x000fe200078ec0ff */
[----:B------:R-:W-:Y:S02]  /*4bb0*/  IMAD.MOV R8, RZ, RZ, -R7 ;  /* 0x000000ffff087224 */ /* 0x000fe400078e0a07 */
[----:B------:R-:W-:-:S04]  /*4bc0*/  IMAD R6, R26, R7, R6 ;  /* 0x000000071a067224 */ /* 0x000fc800078e0206 */
[----:B------:R-:W-:Y:S02]  /*4bd0*/  @P1 IMAD R25, R24, R20, R3 ;  /* 0x0000001418191224 */ /* 0x000fe400078e0203 */
[----:B-1----:R-:W-:Y:S02]  /*4be0*/  IMAD R3, R8, R30, R21 ;  /* 0x0000001e08037224 */ /* 0x002fe400078e0215 */
[----:B------:R-:W-:Y:S02]  /*4bf0*/  IMAD R13, R6, R31, R25 ;  /* 0x0000001f060d7224 */ /* 0x000fe400078e0219 */
[----:B------:R-:W-:-:S05]  /*4c00*/  IMAD R6, R3, R23, R12 ;  /* 0x0000001703067224 */ /* 0x000fca00078e020c */
[----:B------:R-:W-:Y:S02]  /*4c10*/  SEL R7, R6, R13, !P1 ;  /* 0x0000000d06077207 */ /* 0x000fe40004800000 */
[----:B------:R-:W-:Y:S01]  /*4c20*/  SEL R13, R13, R6, !P1 ;  /* 0x000000060d0d7207 */ /* 0x000fe20004800000 */
[----:B------:R-:W-:-:S07]  /*4c30*/  IMAD.MOV.U32 R6, RZ, RZ, R14 ;  /* 0x000000ffff067224 */ /* 0x000fce00078e000e */
.L_x_80:
[----:B------:R-:W-:-:S08]  /*4c40*/  NOP ;  /* 0x0000000000007918 */ /* 0x000fd00000000000 */
[----:B------:R-:W1:-:S00]  /*4c50*/  USETMAXREG.DEALLOC.CTAPOOL 0x28 ;  /* 0x00000028000079c8 */ /* 0x000e4000080e0500 */
[----:B-1----:R-:W-:-:S13]  /*4c60*/  ISETP.NE.AND P1, PT, R0, 0x1, PT ;  /* 0x000000010000780c */ /* 0x002fda0003f25270 */
[----:B------:R-:W-:Y:S05]  /*4c70*/  @!P1 BRA `(.L_x_11) ;  /* 0x0000002000c89947 */ /* 0x000fea0003800000 */
[----:B------:R-:W-:Y:S05]  /*4c80*/  @!P4 BRA `(.L_x_83) ;  /* 0x000000100050c947 */ /* 0x000fea0003800000 */
[----:B------:R-:W-:-:S13]  /*4c90*/  ISETP.NE.OR P0, PT, R0, 0x2, P0 ;  /* 0x000000020000780c */ /* 0x000fda0000705670 */
[----:B------:R-:W-:Y:S05]  /*4ca0*/  @P0 BRA `(.L_x_11) ;  /* 0x0000002000bc0947 */ /* 0x000fea0003800000 */
[----:B------:R-:W-:-:S13]  /*4cb0*/  LOP3.LUT P1, RZ, R10, 0xff, RZ, 0xc0, !PT ;  /* 0x000000ff0aff7812 */ /* 0x000fda000782c0ff */
[----:B------:R-:W-:Y:S05]  /*4cc0*/  @!P1 BRA `(.L_x_84) ;  /* 0x0000000000189947 */ /* 0x000fea0003800000 */
[----:B------:R-:W-:Y:S01]  /*4cd0*/  UMOV UR4, 0x400 ;  /* 0x0000040000047882 */ /* 0x000fe20000000000 */
[----:B------:R-:W-:Y:S01]  /*4ce0*/  IMAD.MOV.U32 R0, RZ, RZ, RZ ;  /* 0x000000ffff007224 */ /* 0x000fe200078e00ff */
[----:B------:R-:W-:-:S04]  /*4cf0*/  ULEA UR4, UR42, UR4, 0x18 ;  /* 0x000000042a047291 */ /* 0x000fc8000f8ec03f */
[----:B------:R-:W-:-:S05]  /*4d00*/  SHF.L.U32 R0, R0, 0x1f, RZ ;  /* 0x0000001f00007819 */ /* 0x000fca00000006ff */
[----:B------:R-:W1:Y:S02]  /*4d10*/  SYNCS.PHASECHK.TRANS64.TRYWAIT P0, [UR4+0xb8], R0 ;  /* 0x0000b800ff0075a7 */ /* 0x000e640008000144 */
[----:B-1----:R-:W-:Y:S05]  /*4d20*/  @!P0 BRA `(.L_x_85) ;  /* 0x0000002000f88947 */ /* 0x002fea0003800000 */
.L_x_84:
[----:B-1----:R-:W-:Y:S01]  /*4d30*/  PRMT R0, RZ, 0x7610, R0 ;  /* 0x00007610ff007816 */ /* 0x002fe20000000000 */
[----:B------:R-:W-:Y:S06]  /*4d40*/  @P3 BRA `(.L_x_86) ;  /* 0x0000000000243947 */ /* 0x000fec0003800000 */
[----:B------:R-:W-:Y:S02]  /*4d50*/  ULDC.64 UR4, c[0x0][0x588] ;  /* 0x0001620000047ab9 */ /* 0x000fe40000000a00 */
[----:B------:R-:W-:-:S04]  /*4d60*/  ISETP.NE.U32.AND P0, PT, RZ, UR4, PT ;  /* 0x00000004ff007c0c */ /* 0x000fc8000bf05070 */
[----:B------:R-:W-:-:S13]  /*4d70*/  ISETP.NE.AND.EX P0, PT, RZ, UR5, PT, P0 ;  /* 0x00000005ff007c0c */ /* 0x000fda000bf05300 */
[----:B------:R-:W-:Y:S05]  /*4d80*/  @!P0 BRA `(.L_x_87) ;  /* 0x00000000000c8947 */ /* 0x000fea0003800000 */
[----:B------:R1:W5:Y:S01]  /*4d90*/  LDG.E R3, desc[UR54][R4.64] ;  /* 0x0000003604037981 */ /* 0x000362000c1e1900 */
[----:B------:R-:W-:Y:S01]  /*4da0*/  IMAD.MOV.U32 R0, RZ, RZ, 0x1 ;  /* 0x00000001ff007424 */ /* 0x000fe200078e00ff */
[----:B------:R-:W-:Y:S06]  /*4db0*/  BRA `(.L_x_86) ;  /* 0x0000000000087947 */ /* 0x000fec0003800000 */
.L_x_87:
[----:B------:R-:W2:Y:S01]  /*4dc0*/  LDC R3, c[0x0][0x580] ;  /* 0x00016000ff037b82 */ /* 0x000ea20000000800 */
[----:B------:R-:W-:-:S07]  /*4dd0*/  IMAD.MOV.U32 R0, RZ, RZ, 0x1 ;  /* 0x00000001ff007424 */ /* 0x000fce00078e00ff */
.L_x_86:
[----:B------:R-:W-:Y:S01]  /*4de0*/  UMOV UR4, URZ ;  /* 0x0000003f00047c82 */ /* 0x000fe20008000000 */
[----:B------:R-:W-:Y:S01]  /*4df0*/  IMAD.MOV.U32 R8, RZ, RZ, 0x1 ;  /* 0x00000001ff087424 */ /* 0x000fe200078e00ff */
[----:B------:R-:W-:Y:S06]  /*4e00*/  @!P1 BRA `(.L_x_88) ;  /* 0x0000000c004c9947 */ /* 0x000fec0003800000 */
[----:B------:R-:W3:Y:S01]  /*4e10*/  LDC R9, c[0x0][0x900] ;  /* 0x00024000ff097b82 */ /* 0x000ee20000000800 */
[----:B-1----:R-:W-:Y:S01]  /*4e20*/  IMAD.MOV.U32 R4, RZ, RZ, -0x1 ;  /* 0xffffffffff047424 */ /* 0x002fe200078e00ff */
[----:B------:R-:W-:Y:S01]  /*4e30*/  LOP3.LUT R10, R19, 0x2, RZ, 0xfc, !PT ;  /* 0x00000002130a7812 */ /* 0x000fe200078efcff */
[----:B------:R-:W-:Y:S01]  /*4e40*/  IMAD.MOV.U32 R8, RZ, RZ, 0x1 ;  /* 0x00000001ff087424 */ /* 0x000fe200078e00ff */
[----:B------:R-:W-:Y:S01]  /*4e50*/  ULDC.64 UR14, c[0x0][0x198] ;  /* 0x00006600000e7ab9 */ /* 0x000fe20000000a00 */
[----:B------:R-:W-:Y:S01]  /*4e60*/  UMOV UR4, URZ ;  /* 0x0000003f00047c82 */ /* 0x000fe20008000000 */
[----:B------:R-:W-:Y:S01]  /*4e70*/  ULDC.64 UR22, c[0x0][0x588] ;  /* 0x0001620000167ab9 */ /* 0x000fe20000000a00 */
[----:B------:R-:W-:Y:S01]  /*4e80*/  ULDC.64 UR24, c[0x0][0x8f8] ;  /* 0x00023e0000187ab9 */ /* 0x000fe20000000a00 */
[----:B------:R-:W1:Y:S01]  /*4e90*/  LDC R11, c[0x0][0x8a8] ;  /* 0x00022a00ff0b7b82 */ /* 0x000e620000000800 */
[----:B------:R-:W-:Y:S01]  /*4ea0*/  ULDC.64 UR26, c[0x0][0x590] ;  /* 0x00016400001a7ab9 */ /* 0x000fe20000000a00 */
[----:B---3--:R-:W-:-:S02]  /*4eb0*/  SHF.L.U32 R4, R4, R9, RZ ;  /* 0x0000000904047219 */ /* 0x008fc400000006ff */
[----:B------:R-:W-:Y:S01]  /*4ec0*/  SHF.L.U32 R9, R8, R9, RZ ;  /* 0x0000000908097219 */ /* 0x000fe200000006ff */
[----:B------:R-:W-:Y:S01]  /*4ed0*/  IMAD.MOV.U32 R8, RZ, RZ, 0x1 ;  /* 0x00000001ff087424 */ /* 0x000fe200078e00ff */
[----:B------:R-:W-:Y:S01]  /*4ee0*/  LOP3.LUT R12, RZ, R4, RZ, 0x33, !PT ;  /* 0x00000004ff0c7212 */ /* 0x000fe200078e33ff */
[----:B-1----:R-:W-:-:S07]  /*4ef0*/  VIADD R11, R11, 0xffffffff ;  /* 0xffffffff0b0b7836 */ /* 0x002fce0000000000 */
.L_x_108:
[----:B------:R-:W-:Y:S02]  /*4f00*/  ISETP.NE.U32.AND P0, PT, RZ, UR26, PT ;  /* 0x0000001aff007c0c */ /* 0x000fe4000bf05070 */
[----:B------:R-:W-:Y:S02]  /*4f10*/  R2UR UR19, R13 ;  /* 0x000000000d1372ca */ /* 0x000fe400000e0000 */
[----:B------:R-:W-:Y:S02]  /*4f20*/  R2UR UR18, R7 ;  /* 0x00000000071272ca */ /* 0x000fe400000e0000 */
[----:B------:R-:W-:-:S09]  /*4f30*/  ISETP.NE.AND.EX P0, PT, RZ, UR27, PT, P0 ;  /* 0x0000001bff007c0c */ /* 0x000fd2000bf05300 */
[----:B------:R-:W-:Y:S02]  /*4f40*/  USHF.L.U32 UR19, UR19, 0x7, URZ ;  /* 0x0000000713137899 */ /* 0x000fe4000800063f */
[----:B------:R-:W-:Y:S02]  /*4f50*/  USHF.L.U32 UR18, UR18, 0x6, URZ ;  /* 0x0000000612127899 */ /* 0x000fe4000800063f */
[----:B------:R-:W-:Y:S10]  /*4f60*/  @!P0 BRA `(.L_x_89) ;  /* 0x00000000002c8947 */ /* 0x000ff40003800000 */
[----:B------:R-:W-:-:S04]  /*4f70*/  ISETP.NE.U32.AND P1, PT, RZ, UR22, PT ;  /* 0x00000016ff007c0c */ /* 0x000fc8000bf25070 */
[----:B------:R-:W-:-:S13]  /*4f80*/  ISETP.NE.AND.EX P1, PT, RZ, UR23, PT, P1 ;  /* 0x00000017ff007c0c */ /* 0x000fda000bf25310 */
[----:B------:R-:W-:Y:S05]  /*4f90*/  @!P1 BRA `(.L_x_90) ;  /* 0x0000000000189947 */ /* 0x000fea0003800000 */
[----:B------:R-:W1:Y:S01]  /*4fa0*/  LDC.64 R4, c[0x0][0x588] ;  /* 0x00016200ff047b82 */ /* 0x000e620000000a00 */
[----:B--2--5:R-:W-:-:S04]  /*4fb0*/  IMAD R3, R6, UR26, RZ ;  /* 0x0000001a06037c24 */ /* 0x024fc8000f8e02ff */
[----:B-1----:R-:W-:-:S05]  /*4fc0*/  IMAD.WIDE R4, R3, 0x4, R4 ;  /* 0x0000000403047825 */ /* 0x002fca00078e0204 */
[----:B------:R1:W5:Y:S01]  /*4fd0*/  LDG.E R3, desc[UR54][R4.64] ;  /* 0x0000003604037981 */ /* 0x000362000c1e1900 */
[----:B------:R-:W-:Y:S01]  /*4fe0*/  IMAD.MOV.U32 R0, RZ, RZ, 0x1 ;  /* 0x00000001ff007424 */ /* 0x000fe200078e00ff */
[----:B------:R-:W-:Y:S06]  /*4ff0*/  BRA `(.L_x_89) ;  /* 0x0000000000087947 */ /* 0x000fec0003800000 */
.L_x_90:
[----:B--2--5:R-:W3:Y:S01]  /*5000*/  LDC R3, c[0x0][0x580] ;  /* 0x00016000ff037b82 */ /* 0x024ee20000000800 */
[----:B------:R-:W-:-:S07]  /*5010*/  IMAD.MOV.U32 R0, RZ, RZ, 0x1 ;  /* 0x00000001ff007424 */ /* 0x000fce00078e00ff */
.L_x_89:
[----:B------:R-:W-:Y:S05]  /*5020*/  @!P0 BRA `(.L_x_91) ;  /* 0x00000000001c8947 */ /* 0x000fea0003800000 */
[----:B------:R-:W-:-:S13]  /*5030*/  LOP3.LUT P2, RZ, R0, 0xff, RZ, 0xc0, !PT ;  /* 0x000000ff00ff7812 */ /* 0x000fda000784c0ff */
[----:B-1----:R-:W1:Y:S02]  /*5040*/  @!P2 LDC.64 R4, c[0x0][0x588] ;  /* 0x00016200ff04ab82 */ /* 0x002e640000000a00 */
[----:B-1----:R-:W-:-:S04]  /*5050*/  @!P2 ISETP.NE.U32.AND P0, PT, R4, RZ, PT ;  /* 0x000000ff0400a20c */ /* 0x002fc80003f05070 */
[----:B------:R-:W-:Y:S02]  /*5060*/  @!P2 ISETP.NE.AND.EX P1, PT, R5, RZ, PT, P0 ;  /* 0x000000ff0500a20c */ /* 0x000fe40003f25300 */
[----:B--23-5:R-:W-:Y:S02]  /*5070*/  @P2 FSETP.EQ.AND P0, PT, R3, RZ, PT ;  /* 0x000000ff0300220b */ /* 0x02cfe40003f02000 */
[----:B------:R-:W-:Y:S01]  /*5080*/  @!P2 PLOP3.LUT P0, PT, P1, PT, PT, 0x8, 0x0 ;  /* 0x000000000000a81c */ /* 0x000fe20000f0e170 */
[----:B------:R-:W-:-:S12]  /*5090*/  BRA `(.L_x_92) ;  /* 0x0000000000047947 */ /* 0x000fd80003800000 */
.L_x_91:
[----:B--23-5:R-:W-:-:S13]  /*50a0*/  FSETP.EQ.AND P0, PT, R3, RZ, PT ;  /* 0x000000ff0300720b */ /* 0x02cfda0003f02000 */
.L_x_92:
[----:B------:R-:W-:Y:S02]  /*50b0*/  ISETP.NE.AND P2, PT, R10, 0x3, PT ;  /* 0x000000030a00780c */ /* 0x000fe40003f45270 */
[----:B------:R-:W-:-:S04]  /*50c0*/  ELECT P1, URZ, PT ;  /* 0x00000000003f782f */ /* 0x000fc80003820000 */
[----:B------:R-:W-:-:S07]  /*50d0*/  PLOP3.LUT P0, PT, P1, P0, PT, 0x20, 0x0 ;  /* 0x000000000000781c */ /* 0x000fce0000f00470 */
[----:B------:R-:W-:Y:S06]  /*50e0*/  @!P2 BRA `(.L_x_93) ;  /* 0x000000000004a947 */ /* 0x000fec0003800000 */
[----:B------:R-:W-:Y:S01]  /*50f0*/  BPT.TRAP 0x1 ;  /* 0x000000040000795c */ /* 0x000fe20000300000 */
.L_x_93:
[----:B------:R-:W2:Y:S01]  /*5100*/  S2UR UR42, SR_CgaCtaId ;  /* 0x00000000002a79c3 */ /* 0x000ea20000008800 */
[----:B------:R-:W-:Y:S01]  /*5110*/  UMOV UR5, 0x400 ;  /* 0x0000040000057882 */ /* 0x000fe20000000000 */
[----:B-1----:R-:W-:Y:S01]  /*5120*/  SHF.L.U32 R4, R8, 0x1f, RZ ;  /* 0x0000001f08047819 */ /* 0x002fe200000006ff */
[----:B--2---:R-:W-:-:S04]  /*5130*/  ULEA UR6, UR42, UR5, 0x18 ;  /* 0x000000052a067291 */ /* 0x004fc8000f8ec03f */
[----:B------:R-:W-:-:S09]  /*5140*/  ULEA UR5, UR4, UR6, 0x3 ;  /* 0x0000000604057291 */ /* 0x000fd2000f8e183f */
[----:B------:R-:W1:Y:S02]  /*5150*/  SYNCS.PHASECHK.TRANS64.TRYWAIT P1, [UR5+0x98], R4 ;  /* 0x00009804ff0075a7 */ /* 0x000e640008020145 */
[----:B-1----:R-:W-:Y:S05]  /*5160*/  @!P1 BRA `(.L_x_94) ;  /* 0x0000002000009947 */ /* 0x002fea0003800000 */
.L_x_140:
[----:B------:R-:W-:Y:S04]  /*5170*/  BSSY B0, `(.L_x_95) ;  /* 0x000000f000007945 */ /* 0x000fe80003800000 */
[----:B------:R-:W-:Y:S05]  /*5180*/  @!P0 BRA `(.L_x_96) ;  /* 0x0000000000348947 */ /* 0x000fea0003800000 */
[----:B------:R-:W-:Y:S01]  /*5190*/  ULEA UR16, UR4, UR6, 0xd ;  /* 0x0000000604107291 */ /* 0x000fe2000f8e683f */
[----:B------:R-:W-:Y:S01]  /*51a0*/  R2UR UR20, R6 ;  /* 0x00000000061472ca */ /* 0x000fe200000e0000 */
[----:B------:R-:W-:Y:S02]  /*51b0*/  UIADD3 UR8, UP0, UR14, 0x3f0, URZ ;  /* 0x000003f00e087890 */ /* 0x000fe4000ff1e03f */
[----:B------:R-:W-:Y:S02]  /*51c0*/  UIADD3 UR17, UR5, 0x80, URZ ;  /* 0x0000008005117890 */ /* 0x000fe4000fffe03f */
[----:B------:R-:W-:Y:S02]  /*51d0*/  UIADD3 UR16, UR16, 0x200, URZ ;  /* 0x0000020010107890 */ /* 0x000fe4000fffe03f */
[----:B------:R-:W-:Y:S01]  /*51e0*/  UIADD3.X UR9, URZ, UR15, URZ, UP0, !UPT ;  /* 0x0000000f3f097290 */ /* 0x000fe200087fe43f */
[----:B------:R-:W-:Y:S01]  /*51f0*/  UMOV UR10, 0x0 ;  /* 0x00000000000a7882 */ /* 0x000fe20000000000 */
[----:B------:R-:W-:-:S07]  /*5200*/  UMOV UR11, 0x10000000 ;  /* 0x10000000000b7882 */ /* 0x000fce0000000000 */
[----:B------:R2:W-:Y:S02]  /*5210*/  UTMALDG.3D [UR16], [UR8], desc[UR10] ;  /* 0x00000a10080075b4 */ /* 0x0005e40008011000 */
[----:B--2---:R-:W-:Y:S05]  /*5220*/  @!P2 BRA `(.L_x_97) ;  /* 0x000000000004a947 */ /* 0x004fea0003800000 */
[----:B------:R-:W-:Y:S01]  /*5230*/  BPT.TRAP 0x1 ;  /* 0x000000040000795c */ /* 0x000fe20000300000 */
.L_x_97:
[----:B-1----:R-:W1:Y:S02]  /*5240*/  LDC R4, c[0x0][0x800] ;  /* 0x00020000ff047b82 */ /* 0x002e640000000800 */
[----:B-1----:R2:W-:Y:S02]  /*5250*/  SYNCS.ARRIVE.TRANS64.RED.A0TR RZ, [UR5+0x80], R4 ;  /* 0x00008004ffff79a7 */ /* 0x0025e40008300405 */
.L_x_96:
[----:B------:R-:W-:Y:S05]  /*5260*/  BSYNC B0 ;  /* 0x0000000000007941 */ /* 0x000fea0003800000 */
.L_x_95:
[----:B------:R-:W-:Y:S05]  /*5270*/  @!P2 BRA `(.L_x_98) ;  /* 0x000000000004a947 */ /* 0x000fea0003800000 */
[----:B------:R-:W-:Y:S01]  /*5280*/  BPT.TRAP 0x1 ;  /* 0x000000040000795c */ /* 0x000fe20000300000 */
.L_x_98:
[----:B------:R-:W-:Y:S02]  /*5290*/  UIADD3 UR5, UR5, 0x80, URZ ;  /* 0x0000008005057890 */ /* 0x000fe4000fffe03f */
[----:B------:R-:W-:Y:S02]  /*52a0*/  UIADD3 UR4, UR4, 0x1, URZ ;  /* 0x0000000104047890 */ /* 0x000fe4000fffe03f */
[----:B------:R-:W-:Y:S02]  /*52b0*/  UPRMT UR5, UR42, 0x654, UR5 ;  /* 0x000006542a057896 */ /* 0x000fe40008000005 */
[----:B------:R-:W-:-:S04]  /*52c0*/  UISETP.NE.AND UP0, UPT, UR4, 0x3, UPT ;  /* 0x000000030400788c */ /* 0x000fc8000bf05270 */
[----:B------:R-:W-:-:S03]  /*52d0*/  USEL UR7, URZ, 0x1, UP0 ;  /* 0x000000013f077887 */ /* 0x000fc60008000000 */
[----:B------:R-:W-:Y:S01]  /*52e0*/  SYNCS.ARRIVE.TRANS64.RED.A1T0 RZ, [UR5], RZ ;  /* 0x000000ffffff79a7 */ /* 0x000fe20008100405 */
[----:B------:R-:W-:Y:S02]  /*52f0*/  USEL UR5, UR4, URZ, UP0 ;  /* 0x0000003f04057287 */ /* 0x000fe40008000000 */
[----:B------:R-:W-:Y:S01]  /*5300*/  LOP3.LUT R8, R8, UR7, RZ, 0x3c, !PT ;  /* 0x0000000708087c12 */ /* 0x000fe2000f8e3cff */
[----:B------:R-:W-:Y:S09]  /*5310*/  @!P2 BRA `(.L_x_99) ;  /* 0x000000000004a947 */ /* 0x000ff20003800000 */
[----:B------:R-:W-:Y:S01]  /*5320*/  BPT.TRAP 0x1 ;  /* 0x000000040000795c */ /* 0x000fe20000300000 */
.L_x_99:
[----:B------:R-:W-:Y:S01]  /*5330*/  ULEA UR4, UR5, UR6, 0x3 ;  /* 0x0000000605047291 */ /* 0x000fe2000f8e183f */
[----:B-12---:R-:W-:-:S08]  /*5340*/  SHF.L.U32 R4, R8, 0x1f, RZ ;  /* 0x0000001f08047819 */ /* 0x006fd000000006ff */
[----:B------:R-:W1:Y:S02]  /*5350*/  SYNCS.PHASECHK.TRANS64.TRYWAIT P1, [UR4+0x98], R4 ;  /* 0x00009804ff0075a7 */ /* 0x000e640008020144 */
[----:B-1----:R-:W-:Y:S05]  /*5360*/  @!P1 BRA `(.L_x_100) ;  /* 0x0000001c00989947 */ /* 0x002fea0003800000 */
.L_x_141:
[----:B------:R-:W-:Y:S04]  /*5370*/  BSSY B0, `(.L_x_101) ;  /* 0x0000011000007945 */ /* 0x000fe80003800000 */
[----:B------:R-:W-:Y:S05]  /*5380*/  @!P0 BRA `(.L_x_102) ;  /* 0x00000000003c8947 */ /* 0x000fea0003800000 */
[----:B------:R-:W-:Y:S01]  /*5390*/  ULEA UR8, UR5, UR6, 0xd ;  /* 0x0000000605087291 */ /* 0x000fe2000f8e683f */
[----:B------:R-:W-:Y:S01]  /*53a0*/  R2UR UR12, R6 ;  /* 0x00000000060c72ca */ /* 0x000fe200000e0000 */
[----:B------:R-:W-:Y:S02]  /*53b0*/  UIADD3 UR16, UP0, UR14, 0x3f0, URZ ;  /* 0x000003f00e107890 */ /* 0x000fe4000ff1e03f */
[----:B------:R-:W-:Y:S02]  /*53c0*/  UIADD3 UR10, UR18, 0x20, URZ ;  /* 0x00000020120a7890 */ /* 0x000fe4000fffe03f */
[----:B------:R-:W-:Y:S02]  /*53d0*/  UIADD3 UR9, UR4, 0x80, URZ ;  /* 0x0000008004097890 */ /* 0x000fe4000fffe03f */
[----:B------:R-:W-:Y:S02]  /*53e0*/  UIADD3 UR8, UR8, 0x200, URZ ;  /* 0x0000020008087890 */ /* 0x000fe4000fffe03f */
[----:B------:R-:W-:Y:S01]  /*53f0*/  UIADD3.X UR17, URZ, UR15, URZ, UP0, !UPT ;  /* 0x0000000f3f117290 */ /* 0x000fe200087fe43f */
[----:B------:R-:W-:Y:S01]  /*5400*/  UMOV UR20, 0x0 ;  /* 0x0000000000147882 */ /* 0x000fe20000000000 */
[----:B------:R-:W-:Y:S01]  /*5410*/  UMOV UR21, 0x10000000 ;  /* 0x1000000000157882 */ /* 0x000fe20000000000 */
[----:B------:R-:W-:-:S06]  /*5420*/  UMOV UR11, UR19 ;  /* 0x00000013000b7c82 */ /* 0x000fcc0008000000 */
[----:B------:R2:W-:Y:S02]  /*5430*/  UTMALDG.3D [UR8], [UR16], desc[UR20] ;  /* 0x00001408100075b4 */ /* 0x0005e40008011000 */
[----:B--2---:R-:W-:Y:S05]  /*5440*/  @!P2 BRA `(.L_x_103) ;  /* 0x000000000004a947 */ /* 0x004fea0003800000 */
[----:B------:R-:W-:Y:S01]  /*5450*/  BPT.TRAP 0x1 ;  /* 0x000000040000795c */ /* 0x000fe20000300000 */
.L_x_103:
[----:B-1----:R-:W1:Y:S02]  /*5460*/  LDC R4, c[0x0][0x800] ;  /* 0x00020000ff047b82 */ /* 0x002e640000000800 */
[----:B-1----:R2:W-:Y:S02]  /*5470*/  SYNCS.ARRIVE.TRANS64.RED.A0TR RZ, [UR4+0x80], R4 ;  /* 0x00008004ffff79a7 */ /* 0x0025e40008300404 */
.L_x_102:
[----:B------:R-:W-:Y:S05]  /*5480*/  BSYNC B0 ;  /* 0x0000000000007941 */ /* 0x000fea0003800000 */
.L_x_101:
[----:B------:R-:W-:Y:S05]  /*5490*/  @!P2 BRA `(.L_x_104) ;  /* 0x000000000004a947 */ /* 0x000fea0003800000 */
[----:B------:R-:W-:Y:S01]  /*54a0*/  BPT.TRAP 0x1 ;  /* 0x000000040000795c */ /* 0x000fe20000300000 */
.L_x_104:
[----:B------:R-:W-:Y:S01]  /*54b0*/  UIADD3 UR4, UR4, 0x80, URZ ;  /* 0x0000008004047890 */ /* 0x000fe2000fffe03f */
[----:B------:R-:W-:Y:S01]  /*54c0*/  IADD3 R16, P0, R16, UR36, RZ ;  /* 0x0000002410107c10 */ /* 0x000fe2000ff1e0ff */
[----:B------:R-:W-:Y:S01]  /*54d0*/  IMAD.MOV.U32 R13, RZ, RZ, -0x1 ;  /* 0xffffffffff0d7424 */ /* 0x000fe200078e00ff */
[----:B-12---:R-:W-:Y:S01]  /*54e0*/  PRMT R4, RZ, 0x7610, R4 ;  /* 0x00007610ff047816 */ /* 0x006fe20000000004 */
[----:B------:R-:W-:Y:S01]  /*54f0*/  UPRMT UR4, UR42, 0x654, UR4 ;  /* 0x000006542a047896 */ /* 0x000fe20008000004 */
[----:B------:R-:W-:Y:S01]  /*5500*/  IADD3.X R17, R17, UR41, RZ, P0, !PT ;  /* 0x0000002911117c10 */ /* 0x000fe200087fe4ff */
[----:B------:R-:W-:Y:S01]  /*5510*/  IMAD.MOV.U32 R7, RZ, RZ, -0x1 ;  /* 0xffffffffff077424 */ /* 0x000fe200078e00ff */
[----:B------:R-:W-:Y:S01]  /*5520*/  ISETP.GE.U32.AND P0, PT, R16, UR24, PT ;  /* 0x0000001810007c0c */ /* 0x000fe2000bf06070 */
[----:B------:R-:W-:-:S03]  /*5530*/  IMAD.MOV.U32 R6, RZ, RZ, -0x1 ;  /* 0xffffffffff067424 */ /* 0x000fc600078e00ff */
[----:B------:R-:W-:Y:S02]  /*5540*/  ISETP.GE.U32.AND.EX P0, PT, R17, UR25, PT, P0 ;  /* 0x0000001911007c0c */ /* 0x000fe4000bf06100 */
[----:B------:R-:W-:Y:S01]  /*5550*/  SYNCS.ARRIVE.TRANS64.RED.A1T0 RZ, [UR4], RZ ;  /* 0x000000ffffff79a7 */ /* 0x000fe20008100404 */
[----:B------:R-:W-:-:S04]  /*5560*/  UIADD3 UR4, UR5, 0x1, URZ ;  /* 0x0000000105047890 */ /* 0x000fc8000fffe03f */
[----:B------:R-:W-:-:S04]  /*5570*/  UISETP.NE.AND UP0, UPT, UR4, 0x3, UPT ;  /* 0x000000030400788c */ /* 0x000fc8000bf05270 */
[----:B------:R-:W-:Y:S02]  /*5580*/  USEL UR5, URZ, 0x1, UP0 ;  /* 0x000000013f057887 */ /* 0x000fe40008000000 */
[----:B------:R-:W-:-:S04]  /*5590*/  USEL UR4, UR4, URZ, UP0 ;  /* 0x0000003f04047287 */ /* 0x000fc80008000000 */
[----:B------:R-:W-:Y:S01]  /*55a0*/  LOP3.LUT R8, R8, UR5, RZ, 0x3c, !PT ;  /* 0x0000000508087c12 */ /* 0x000fe2000f8e3cff */
[----:B------:R-:W-:Y:S07]  /*55b0*/  @P0 BRA `(.L_x_105) ;  /* 0x0000000400580947 */ /* 0x000fee0003800000 */
[----:B------:R-:W1:Y:S01]  /*55c0*/  S2R R13, SR_CTAID.X ;  /* 0x00000000000d7919 */ /* 0x000e620000002500 */
[----:B------:R-:W2:Y:S01]  /*55d0*/  LDC.64 R14, c[0x0][0x8d0] ;  /* 0x00023400ff0e7b82 */ /* 0x000ea20000000a00 */
[----:B------:R-:W-:Y:S01]  /*55e0*/  ULDC UR5, c[0x0][0x150] ;  /* 0x0000540000057ab9 */ /* 0x000fe20000000800 */
[----:B------:R-:W-:Y:S01]  /*55f0*/  IMAD.MOV.U32 R22, RZ, RZ, R17 ;  /* 0x000000ffff167224 */ /* 0x000fe200078e0011 */
[----:B------:R-:W3:Y:S05]  /*5600*/  S2R R20, SR_CTAID.Y ;  /* 0x0000000000147919 */ /* 0x000eea0000002600 */
[----:B------:R-:W4:Y:S08]  /*5610*/  LDC R6, c[0x0][0x144] ;  /* 0x00005100ff067b82 */ /* 0x000f300000000800 */
[----:B------:R-:W4:Y:S01]  /*5620*/  LDC R21, c[0x0][0x8d8] ;  /* 0x00023600ff157b82 */ /* 0x000f220000000800 */
[----:B--2---:R-:W-:-:S04]  /*5630*/  ISETP.NE.U32.AND P0, PT, R14, RZ, PT ;  /* 0x000000ff0e00720c */ /* 0x004fc80003f05070 */
[----:B------:R-:W-:Y:S02]  /*5640*/  ISETP.NE.AND.EX P0, PT, R15, RZ, PT, P0 ;  /* 0x000000ff0f00720c */ /* 0x000fe40003f05300 */
[----:B-1----:R-:W-:Y:S02]  /*5650*/  I2FP.F32.U32 R4, R13 ;  /* 0x0000000d00047245 */ /* 0x002fe40000201000 */
[----:B---3--:R-:W-:-:S03]  /*5660*/  I2FP.F32.U32 R18, R20 ;  /* 0x0000001400127245 */ /* 0x008fc60000201000 */
[----:B------:R-:W-:-:S06]  /*5670*/  FMUL R4, R4, UR5 ;  /* 0x0000000504047c20 */ /* 0x000fcc0008400000 */
[----:B------:R-:W1:Y:S02]  /*5680*/  F2I.U32.TRUNC.NTZ R4, R4 ;  /* 0x0000000400047305 */ /* 0x000e64000020f000 */
[----:B-1----:R-:W-:-:S04]  /*5690*/  IMAD.MOV R5, RZ, RZ, -R4 ;  /* 0x000000ffff057224 */ /* 0x002fc800078e0a04 */
[----:B----4-:R-:W-:Y:S02]  /*56a0*/  IMAD R13, R6, R5, R13 ;  /* 0x00000005060d7224 */ /* 0x010fe400078e020d */
[----:B------:R-:W-:Y:S01]  /*56b0*/  IMAD.MOV.U32 R6, RZ, RZ, R16 ;  /* 0x000000ffff067224 */ /* 0x000fe200078e0010 */
[----:B------:R-:W-:Y:S06]  /*56c0*/  @!P0 BRA `(.L_x_106) ;  /* 0x0000000000308947 */ /* 0x000fec0003800000 */
[----:B------:R-:W1:Y:S02]  /*56d0*/  LDC R5, c[0x0][0x8dc] ;  /* 0x00023700ff057b82 */ /* 0x000e640000000800 */
[----:B-1----:R-:W-:-:S05]  /*56e0*/  IADD3 R5, P0, R16, R5, RZ ;  /* 0x0000000510057210 */ /* 0x002fca0007f1e0ff */
[----:B------:R-:W-:-:S04]  /*56f0*/  IMAD.X R23, RZ, RZ, R17, P0 ;  /* 0x000000ffff177224 */ /* 0x000fc800000e0611 */
[----:B------:R-:W-:-:S04]  /*5700*/  IMAD.WIDE.U32 R6, R23, R14, RZ ;  /* 0x0000000e17067225 */ /* 0x000fc800078e00ff */
[----:B------:R-:W-:-:S04]  /*5710*/  IMAD.WIDE.U32 R6, P0, R5, R15, R6 ;  /* 0x0000000f05067225 */ /* 0x000fc80007800006 */
[----:B------:R-:W-:-:S04]  /*5720*/  IMAD.WIDE.U32 R4, R5, R14, RZ ;  /* 0x0000000e05047225 */ /* 0x000fc800078e00ff */
[----:B------:R-:W-:Y:S01]  /*5730*/  IMAD.MOV.U32 R4, RZ, RZ, R7 ;  /* 0x000000ffff047224 */ /* 0x000fe200078e0007 */
[----:B------:R-:W-:Y:S01]  /*5740*/  IADD3 RZ, P1, R5, R6, RZ ;  /* 0x0000000605ff7210 */ /* 0x000fe20007f3e0ff */
[----:B------:R-:W-:-:S04]  /*5750*/  IMAD.X R5, RZ, RZ, RZ, P0 ;  /* 0x000000ffff057224 */ /* 0x000fc800000e06ff */
[----:B------:R-:W-:-:S04]  /*5760*/  IMAD.WIDE.U32.X R4, R23, R15, R4, P1 ;  /* 0x0000000f17047225 */ /* 0x000fc800008e0404 */
[----:B------:R-:W-:Y:S02]  /*5770*/  IMAD.MOV.U32 R6, RZ, RZ, R4 ;  /* 0x000000ffff067224 */ /* 0x000fe400078e0004 */
[----:B------:R-:W-:-:S07]  /*5780*/  IMAD.MOV.U32 R22, RZ, RZ, R5 ;  /* 0x000000ffff167224 */ /* 0x000fce00078e0005 */
.L_x_106:
[----:B------:R-:W-:Y:S01]  /*5790*/  ULDC UR5, c[0x0][0x154] ;  /* 0x0000550000057ab9 */ /* 0x000fe20000000800 */
[----:B------:R-:W1:Y:S01]  /*57a0*/  LDC R7, c[0x0][0x148] ;  /* 0x00005200ff077b82 */ /* 0x000e620000000800 */
[----:B------:R-:W-:Y:S01]  /*57b0*/  FMUL R14, R18, UR5 ;  /* 0x00000005120e7c20 */ /* 0x000fe20008400000 */
[----:B------:R-:W-:Y:S02]  /*57c0*/  ISETP.NE.AND P2, PT, R2, 0x1, PT ;  /* 0x000000010200780c */ /* 0x000fe40003f45270 */
[-CC-:B------:R-:W-:Y:S02]  /*57d0*/  SHF.R.U64 R18, R6, R21.reuse, R22.reuse ;  /* 0x0000001506127219 */ /* 0x180fe40000001216 */
[----:B------:R-:W-:Y:S01]  /*57e0*/  SHF.R.U32.HI R21, RZ, R21, R22 ;  /* 0x00000015ff157219 */ /* 0x000fe20000011616 */
[----:B------:R-:W2:Y:S01]  /*57f0*/  F2I.U32.TRUNC.NTZ R14, R14 ;  /* 0x0000000e000e7305 */ /* 0x000ea2000020f000 */
[----:B------:R-:W3:Y:S01]  /*5800*/  LDC.64 R4, c[0x0][0x8c8] ;  /* 0x00023200ff047b82 */ /* 0x000ee20000000a00 */
[----:B------:R-:W-:-:S05]  /*5810*/  IADD3 R23, P0, RZ, -R18, RZ ;  /* 0x80000012ff177210 */ /* 0x000fca0007f1e0ff */
[----:B------:R-:W-:Y:S02]  /*5820*/  IMAD.X R21, RZ, RZ, ~R21, P0 ;  /* 0x000000ffff157224 */ /* 0x000fe400000e0e15 */
[----:B------:R-:W4:Y:S01]  /*5830*/  LDC R22, c[0x0][0x8c0] ;  /* 0x00023000ff167b82 */ /* 0x000f220000000800 */
[----:B--2---:R-:W-:-:S07]  /*5840*/  IMAD.MOV R15, RZ, RZ, -R14 ;  /* 0x000000ffff0f7224 */ /* 0x004fce00078e0a0e */
[----:B------:R-:W2:Y:S01]  /*5850*/  LDC R27, c[0x0][0x900] ;  /* 0x00024000ff1b7b82 */ /* 0x000ea20000000800 */
[----:B-1----:R-:W-:-:S07]  /*5860*/  @P2 IMAD R13, R7, R15, R20 ;  /* 0x0000000f070d2224 */ /* 0x002fce00078e0214 */
[----:B------:R-:W1:Y:S01]  /*5870*/  LDC.64 R14, c[0x0][0x8e8] ;  /* 0x00023a00ff0e7b82 */ /* 0x000e620000000a00 */
[----:B---3--:R-:W-:-:S04]  /*5880*/  IMAD R6, R21, R4, RZ ;  /* 0x0000000415067224 */ /* 0x008fc800078e02ff */
[C---:B------:R-:W-:Y:S02]  /*5890*/  IMAD R7, R23.reuse, R5, R6 ;  /* 0x0000000517077224 */ /* 0x040fe400078e0206 */
[----:B------:R-:W-:Y:S01]  /*58a0*/  IMAD.WIDE.U32 R4, R23, R4, R16 ;  /* 0x0000000417047225 */ /* 0x000fe200078e0010 */
[----:B------:R-:W3:Y:S03]  /*58b0*/  LDC R6, c[0x0][0x8b0] ;  /* 0x00022c00ff067b82 */ /* 0x000ee60000000800 */
[----:B------:R-:W-:-:S05]  /*58c0*/  IMAD.IADD R5, R5, 0x1, R7 ;  /* 0x0000000105057824 */ /* 0x000fca00078e0207 */
[-CC-:B----4-:R-:W-:Y:S01]  /*58d0*/  SHF.R.U64 R26, R4, R22.reuse, R5.reuse ;  /* 0x00000016041a7219 */ /* 0x190fe20000001205 */
[----:B------:R-:W4:Y:S01]  /*58e0*/  LDC R25, c[0x0][0x8f0] ;  /* 0x00023c00ff197b82 */ /* 0x000f220000000800 */
[----:B------:R-:W-:Y:S02]  /*58f0*/  SHF.R.U32.HI R5, RZ, R22, R5 ;  /* 0x00000016ff057219 */ /* 0x000fe40000011605 */
[----:B-1----:R-:W-:-:S05]  /*5900*/  ISETP.NE.U32.AND P0, PT, R14, RZ, PT ;  /* 0x000000ff0e00720c */ /* 0x002fca0003f05070 */
[----:B------:R-:W1:Y:S01]  /*5910*/  LDC R24, c[0x0][0x8e0] ;  /* 0x00023800ff187b82 */ /* 0x000e620000000800 */
[----:B------:R-:W-:Y:S02]  /*5920*/  ISETP.NE.AND.EX P0, PT, R15, RZ, PT, P0 ;  /* 0x000000ff0f00720c */ /* 0x000fe40003f05300 */
[----:B---3--:R-:W-:-:S05]  /*5930*/  SHF.R.U64 R23, R26, R6, R5 ;  /* 0x000000061a177219 */ /* 0x008fca0000001205 */
[----:B------:R-:W3:Y:S01]  /*5940*/  LDC R22, c[0x0][0x8b8] ;  /* 0x00022e00ff167b82 */ /* 0x000ee20000000800 */
[----:B------:R-:W-:-:S04]  /*5950*/  SHF.R.U32.HI R4, RZ, R6, R5 ;  /* 0x00000006ff047219 */ /* 0x000fc80000011605 */
[-CC-:B--2---:R-:W-:Y:S02]  /*5960*/  SHF.R.U64 R21, R23, R27.reuse, R4.reuse ;  /* 0x0000001b17157219 */ /* 0x184fe40000001204 */
[----:B------:R-:W-:Y:S01]  /*5970*/  SHF.R.U32.HI R27, RZ, R27, R4 ;  /* 0x0000001bff1b7219 */ /* 0x000fe20000011604 */
[----:B------:R-:W2:Y:S02]  /*5980*/  LDC R20, c[0x0][0x8a8] ;  /* 0x00022a00ff147b82 */ /* 0x000ea40000000800 */
[----:B------:R-:W-:Y:S02]  /*5990*/  IMAD.MOV.U32 R4, RZ, RZ, R21 ;  /* 0x000000ffff047224 */ /* 0x000fe400078e0015 */
[----:B------:R-:W-:Y:S01]  /*59a0*/  IMAD.MOV.U32 R5, RZ, RZ, R27 ;  /* 0x000000ffff057224 */ /* 0x000fe200078e001b */
[----:B----4-:R-:W-:Y:S06]  /*59b0*/  @!P0 BRA `(.L_x_107) ;  /* 0x0000000000288947 */ /* 0x010fec0003800000 */
[----:B------:R-:W4:Y:S02]  /*59c0*/  LDC R4, c[0x0][0x8f4] ;  /* 0x00023d00ff047b82 */ /* 0x000f240000000800 */
[----:B----4-:R-:W-:-:S05]  /*59d0*/  IADD3 R5, P0, R21, R4, RZ ;  /* 0x0000000415057210 */ /* 0x010fca0007f1e0ff */
[----:B------:R-:W-:-:S04]  /*59e0*/  IMAD.X R27, RZ, RZ, R27, P0 ;  /* 0x000000ffff1b7224 */ /* 0x000fc800000e061b */
[----:B------:R-:W-:-:S04]  /*59f0*/  IMAD.WIDE.U32 R6, R27, R14, RZ ;  /* 0x0000000e1b067225 */ /* 0x000fc800078e00ff */
[----:B------:R-:W-:-:S04]  /*5a00*/  IMAD.WIDE.U32 R6, P0, R5, R15, R6 ;  /* 0x0000000f05067225 */ /* 0x000fc80007800006 */
[----:B------:R-:W-:-:S04]  /*5a10*/  IMAD.WIDE.U32 R4, R5, R14, RZ ;  /* 0x0000000e05047225 */ /* 0x000fc800078e00ff */
[----:B------:R-:W-:Y:S01]  /*5a20*/  IMAD.MOV.U32 R4, RZ, RZ, R7 ;  /* 0x000000ffff047224 */ /* 0x000fe200078e0007 */
[----:B------:R-:W-:Y:S01]  /*5a30*/  IADD3 RZ, P1, R5, R6, RZ ;  /* 0x0000000605ff7210 */ /* 0x000fe20007f3e0ff */
[----:B------:R-:W-:-:S04]  /*5a40*/  IMAD.X R5, RZ, RZ, RZ, P0 ;  /* 0x000000ffff057224 */ /* 0x000fc800000e06ff */
[----:B------:R-:W-:-:S08]  /*5a50*/  IMAD.WIDE.U32.X R4, R27, R15, R4, P1 ;  /* 0x0000000f1b047225 */ /* 0x000fd000008e0404 */
.L_x_107:
[----:B------:R-:W-:Y:S01]  /*5a60*/  SHF.R.U64 R25, R4, R25, R5 ;  /* 0x0000001904197219 */ /* 0x000fe20000001205 */
[----:B------:R-:W-:Y:S01]  /*5a70*/  IMAD.MOV.U32 R6, RZ, RZ, R18 ;  /* 0x000000ffff067224 */ /* 0x000fe200078e0012 */
[----:B------:R-:W-:Y:S02]  /*5a80*/  LOP3.LUT R4, R23, R12, RZ, 0xc0, !PT ;  /* 0x0000000c17047212 */ /* 0x000fe400078ec0ff */
[----:B------:R-:W-:Y:S01]  /*5a90*/  LOP3.LUT R26, R26, R11, RZ, 0xc0, !PT ;  /* 0x0000000b1a1a7212 */ /* 0x000fe200078ec0ff */
[----:B------:R-:W-:Y:S02]  /*5aa0*/  IMAD.MOV R5, RZ, RZ, -R25 ;  /* 0x000000ffff057224 */ /* 0x000fe400078e0a19 */
[----:B------:R-:W-:Y:S02]  /*5ab0*/  IMAD R4, R9, R25, R4 ;  /* 0x0000001909047224 */ /* 0x000fe400078e0204 */
[----:B-1----:R-:W-:Y:S02]  /*5ac0*/  IMAD R21, R5, R24, R21 ;  /* 0x0000001805157224 */ /* 0x002fe400078e0215 */
[----:B---3--:R-:W-:-:S02]  /*5ad0*/  IMAD R13, R4, R22, R13 ;  /* 0x00000016040d7224 */ /* 0x008fc400078e020d */
[----:B--2---:R-:W-:Y:S02]  /*5ae0*/  IMAD R20, R21, R20, R26 ;  /* 0x0000001415147224 */ /* 0x004fe400078e021a */
[----:B------:R-:W-:-:S03]  /*5af0*/  IMAD.MOV.U32 R4, RZ, RZ, 0x1 ;  /* 0x00000001ff047424 */ /* 0x000fc600078e00ff */
[----:B------:R-:W-:Y:S02]  /*5b00*/  SEL R7, R20, R13, !P2 ;  /* 0x0000000d14077207 */ /* 0x000fe40005000000 */
[----:B------:R-:W-:-:S07]  /*5b10*/  SEL R13, R13, R20, !P2 ;  /* 0x000000140d0d7207 */ /* 0x000fce0005000000 */
.L_x_105:
[----:B------:R-:W-:-:S13]  /*5b20*/  LOP3.LUT P0, RZ, R4, 0xff, RZ, 0xc0, !PT ;  /* 0x000000ff04ff7812 */ /* 0x000fda000780c0ff */
[----:B------:R-:W-:Y:S05]  /*5b30*/  @P0 BRA `(.L_x_108) ;  /* 0xfffffff000f00947 */ /* 0x000fea000383ffff */
.L_x_88:
[----:B------:R-:W-:-:S13]  /*5b40*/  ELECT P0, URZ, PT ;  /* 0x00000000003f782f */ /* 0x000fda0003800000 */
[----:B------:R-:W-:Y:S05]  /*5b50*/  @!P0 BRA `(.L_x_11) ;  /* 0x0000001400108947 */ /* 0x000fea0003800000 */
[----:B------:R-:W-:-:S04]  /*5b60*/  LOP3.LUT R19, R19, 0x2, RZ, 0xfc, !PT ;  /* 0x0000000213137812 */ /* 0x000fc800078efcff */
[----:B------:R-:W-:-:S13]  /*5b70*/  ISETP.NE.AND P1, PT, R19, 0x3, PT ;  /* 0x000000031300780c */ /* 0x000fda0003f25270 */
[----:B------:R-:W-:Y:S05]  /*5b80*/  @!P1 BRA `(.L_x_109) ;  /* 0x0000000000049947 */ /* 0x000fea0003800000 */
[----:B------:R-:W-:Y:S01]  /*5b90*/  BPT.TRAP 0x1 ;  /* 0x000000040000795c */ /* 0x000fe20000300000 */
.L_x_109:
[----:B------:R-:W-:Y:S01]  /*5ba0*/  IMAD.U32 R7, RZ, RZ, UR42 ;  /* 0x0000002aff077e24 */ /* 0x000fe2000f8e00ff */
[----:B------:R-:W-:Y:S01]  /*5bb0*/  MOV R0, 0x400 ;  /* 0x0000040000007802 */ /* 0x000fe20000000f00 */
[----:B------:R-:W-:-:S03]  /*5bc0*/  IMAD.U32 R2, RZ, RZ, UR4 ;  /* 0x00000004ff027e24 */ /* 0x000fc6000f8e00ff */
[----:B------:R-:W-:Y:S02]  /*5bd0*/  LEA R7, R7, R0, 0x18 ;  /* 0x0000000007077211 */ /* 0x000fe400078ec0ff */
[----:B------:R-:W-:-:S03]  /*5be0*/  SHF.L.U32 R0, R8, 0x1f, RZ ;  /* 0x0000001f08007819 */ /* 0x000fc600000006ff */
[----:B--2--5:R-:W-:-:S04]  /*5bf0*/  IMAD R3, R2, 0x8, R7 ;  /* 0x0000000802037824 */ /* 0x024fc800078e0207 */
[----:B------:R-:W2:Y:S02]  /*5c00*/  SYNCS.PHASECHK.TRANS64.TRYWAIT P0, [R3+URZ+0x98], R0 ;  /* 0x00009800030075a7 */ /* 0x000ea4000800017f */
[----:B--2---:R-:W-:Y:S05]  /*5c10*/  @!P0 BRA `(.L_x_110) ;  /* 0x0000001400848947 */ /* 0x004fea0003800000 */
.L_x_142:
[----:B------:R-:W-:Y:S05]  /*5c20*/  @!P1 BRA `(.L_x_111) ;  /* 0x0000000000049947 */ /* 0x000fea0003800000 */
[----:B------:R-:W-:Y:S01]  /*5c30*/  BPT.TRAP 0x1 ;  /* 0x000000040000795c */ /* 0x000fe20000300000 */
.L_x_111:
[----:B------:R-:W-:-:S04]  /*5c40*/  UIADD3 UR5, UR4, 0x1, URZ ;  /* 0x0000000104057890 */ /* 0x000fc8000fffe03f */
[----:B------:R-:W-:Y:S02]  /*5c50*/  UISETP.NE.AND UP0, UPT, UR5, 0x3, UPT ;  /* 0x000000030500788c */ /* 0x000fe4000bf05270 */
[----:B------:R-:W-:Y:S02]  /*5c60*/  IMAD.U32 R2, RZ, RZ, UR5 ;  /* 0x00000005ff027e24 */ /* 0x000fe4000f8e00ff */
[----:B------:R-:W-:Y:S02]  /*5c70*/  USEL UR5, URZ, 0x1, UP0 ;  /* 0x000000013f057887 */ /* 0x000fe40008000000 */
[----:B------:R-:W-:-:S04]  /*5c80*/  PLOP3.LUT P0, PT, PT, PT, UP0, 0x80, 0x0 ;  /* 0x000000000000781c */ /* 0x000fc80003f0f008 */
[----:B------:R-:W-:Y:S02]  /*5c90*/  SEL R2, R2, RZ, P0 ;  /* 0x000000ff02027207 */ /* 0x000fe40000000000 */
[----:B--2---:R-:W-:-:S03]  /*5ca0*/  LOP3.LUT R3, R8, UR5, RZ, 0x3c, !PT ;  /* 0x0000000508037c12 */ /* 0x004fc6000f8e3cff */
[----:B-1----:R-:W-:Y:S01]  /*5cb0*/  IMAD R5, R2, 0x8, R7 ;  /* 0x0000000802057824 */ /* 0x002fe200078e0207 */
[----:B------:R-:W-:-:S04]  /*5cc0*/  SHF.L.U32 R0, R3, 0x1f, RZ ;  /* 0x0000001f03007819 */ /* 0x000fc800000006ff */
[----:B------:R-:W1:Y:S02]  /*5cd0*/  SYNCS.PHASECHK.TRANS64.TRYWAIT P0, [R5+URZ+0x98], R0 ;  /* 0x00009800050075a7 */ /* 0x000e64000800017f */
[----:B-1----:R-:W-:Y:S05]  /*5ce0*/  @!P0 BRA `(.L_x_112) ;  /* 0x0000001400648947 */ /* 0x002fea0003800000 */
.L_x_143:
[----:B------:R-:W-:Y:S05]  /*5cf0*/  @!P1 BRA `(.L_x_113) ;  /* 0x0000000000049947 */ /* 0x000fea0003800000 */
[----:B------:R-:W-:Y:S01]  /*5d00*/  BPT.TRAP 0x1 ;  /* 0x000000040000795c */ /* 0x000fe20000300000 */
.L_x_113:
[----:B-1----:R-:W-:-:S05]  /*5d10*/  VIADD R0, R2, 0x1 ;  /* 0x0000000102007836 */ /* 0x002fca0000000000 */
[----:B------:R-:W-:-:S04]  /*5d20*/  ISETP.NE.AND P0, PT, R0, 0x3, PT ;  /* 0x000000030000780c */ /* 0x000fc80003f05270 */
[----:B------:R-:W-:Y:S02]  /*5d30*/  SEL R2, RZ, 0x1, P0 ;  /* 0x00000001ff027807 */ /* 0x000fe40000000000 */
[----:B------:R-:W-:Y:S02]  /*5d40*/  SEL R0, R0, RZ, P0 ;  /* 0x000000ff00007207 */ /* 0x000fe40000000000 */
[----:B------:R-:W-:-:S03]  /*5d50*/  LOP3.LUT R2, R3, R2, RZ, 0x3c, !PT ;  /* 0x0000000203027212 */ /* 0x000fc600078e3cff */
[----:B------:R-:W-:Y:S01]  /*5d60*/  IMAD R3, R0, 0x8, R7 ;  /* 0x0000000800037824 */ /* 0x000fe200078e0207 */
[----:B------:R-:W-:-:S07]  /*5d70*/  SHF.L.U32 R0, R2, 0x1f, RZ ;  /* 0x0000001f02007819 */ /* 0x000fce00000006ff */
.L_x_114:
[----:B-1----:R1:W2:Y:S02]  /*5d80*/  SYNCS.PHASECHK.TRANS64.TRYWAIT P0, [R3+URZ+0x98], R0 ;  /* 0x00009800030075a7 */ /* 0x0022a4000800017f */
[----:B--2---:R-:W-:Y:S05]  /*5d90*/  @!P0 NANOSLEEP.SYNCS 0x989680 ;  /* 0x009896800000895d */ /* 0x004fea0003900000 */
[----:B------:R-:W2:Y:S02]  /*5da0*/  @!P0 SYNCS.PHASECHK.TRANS64 P0, [R3+URZ+0x98], R0 ;  /* 0x00009800030085a7 */ /* 0x000ea4000800007f */
[----:B--2---:R-:W-:Y:S05]  /*5db0*/  @P0 BRA `(.L_x_11) ;  /* 0x0000001000780947 */ /* 0x004fea0003800000 */
[----:B------:R-:W-:Y:S05]  /*5dc0*/  BRA `(.L_x_114) ;  /* 0xfffffffc00ec7947 */ /* 0x000fea000383ffff */
.L_x_83:
[----:B------:R-:W-:Y:S01]  /*5dd0*/  LOP3.LUT P0, RZ, R10, 0xff, RZ, 0xc0, !PT ;  /* 0x000000ff0aff7812 */ /* 0x000fe2000780c0ff */
[----:B------:R-:W-:Y:S02]  /*5de0*/  IMAD.MOV.U32 R3, RZ, RZ, 0x1 ;  /* 0x00000001ff037424 */ /* 0x000fe400078e00ff */
[----:B------:R-:W-:-:S10]  /*5df0*/  IMAD.MOV.U32 R0, RZ, RZ, RZ ;  /* 0x000000ffff007224 */ /* 0x000fd400078e00ff */
[----:B------:R-:W-:Y:S05]  /*5e00*/  @!P0 BRA `(.L_x_115) ;  /* 0x0000000c00208947 */ /* 0x000fea0003800000 */
[----:B------:R-:W1:Y:S01]  /*5e10*/  LDC R0, c[0x0][0x28c] ;  /* 0x0000a300ff007b82 */ /* 0x000e620000000800 */
[C---:B------:R-:W-:Y:S01]  /*5e20*/  LOP3.LUT P2, RZ, R18.reuse, 0x7f, RZ, 0xc0, !PT ;  /* 0x0000007f12ff7812 */ /* 0x040fe2000784c0ff */
[----:B------:R-:W-:Y:S01]  /*5e30*/  ULDC UR5, c[0x0][0x900] ;  /* 0x0002400000057ab9 */ /* 0x000fe20000000800 */
[----:B------:R-:W-:Y:S01]  /*5e40*/  LOP3.LUT P0, RZ, R18, 0x1f, RZ, 0xc0, !PT ;  /* 0x0000001f12ff7812 */ /* 0x000fe2000780c0ff */
[----:B------:R-:W-:Y:S01]  /*5e50*/  UMOV UR6, 0xffffffff ;  /* 0xffffffff00067882 */ /* 0x000fe20000000000 */
[----:B------:R-:W-:Y:S01]  /*5e60*/  BSSY B0, `(.L_x_115) ;  /* 0x00000c2000007945 */ /* 0x000fe20003800000 */
[----:B------:R-:W-:Y:S01]  /*5e70*/  USHF.L.U32 UR6, UR6, UR5, URZ ;  /* 0x0000000506067299 */ /* 0x000fe2000800063f */
[----:B------:R-:W-:Y:S01]  /*5e80*/  IMAD.MOV.U32 R10, RZ, RZ, 0x1 ;  /* 0x00000001ff0a7424 */ /* 0x000fe200078e00ff */
[----:B------:R-:W-:Y:S01]  /*5e90*/  LOP3.LUT R18, R22, 0x2, RZ, 0xfc, !PT ;  /* 0x0000000216127812 */ /* 0x000fe200078efcff */
[----:B------:R-:W-:Y:S01]  /*5ea0*/  ULDC UR4, c[0x0][0x8a8] ;  /* 0x00022a0000047ab9 */ /* 0x000fe20000000800 */
[----:B------:R-:W-:Y:S01]  /*5eb0*/  PLOP3.LUT P0, PT, P0, P2, PT, 0x8a, 0x0 ;  /* 0x000000000000781c */ /* 0x000fe20000705172 */
[----:B------:R-:W-:Y:S01]  /*5ec0*/  UMOV UR7, 0x1 ;  /* 0x0000000100077882 */ /* 0x000fe20000000000 */
[----:B------:R-:W-:-:S02]  /*5ed0*/  UIADD3 UR15, UR4, -0x1, URZ ;  /* 0xffffffff040f7890 */ /* 0x000fc4000fffe03f */
[----:B------:R-:W-:Y:S02]  /*5ee0*/  USHF.L.U32 UR17, UR7, UR5, URZ ;  /* 0x0000000507117299 */ /* 0x000fe4000800063f */
[----:B------:R-:W-:Y:S01]  /*5ef0*/  ULOP3.LUT UR16, URZ, UR6, URZ, 0x33, !UPT ;  /* 0x000000063f107292 */ /* 0x000fe2000f8e333f */
[----:B------:R-:W-:Y:S01]  /*5f00*/  ULDC.64 UR20, c[0x0][0x198] ;  /* 0x0000660000147ab9 */ /* 0x000fe20000000a00 */
[----:B-1----:R-:W-:-:S05]  /*5f10*/  VIADD R0, R0, 0x3f ;  /* 0x0000003f00007836 */ /* 0x002fca0000000000 */
[----:B------:R-:W-:-:S04]  /*5f20*/  SHF.R.S32.HI R3, RZ, 0x1f, R0 ;  /* 0x0000001fff037819 */ /* 0x000fc80000011400 */
[----:B------:R-:W-:Y:S01]  /*5f30*/  LEA.HI R3, R3, R0, RZ, 0x6 ;  /* 0x0000000003037211 */ /* 0x000fe200078f30ff */
[----:B------:R-:W-:-:S03]  /*5f40*/  IMAD.MOV.U32 R0, RZ, RZ, RZ ;  /* 0x000000ffff007224 */ /* 0x000fc600078e00ff */
[----:B------:R-:W-:Y:S01]  /*5f50*/  SHF.R.S32.HI R11, RZ, 0x6, R3 ;  /* 0x00000006ff0b7819 */ /* 0x000fe20000011403 */
[----:B------:R-:W-:-:S04]  /*5f60*/  IMAD.MOV.U32 R3, RZ, RZ, 0x1 ;  /* 0x00000001ff037424 */ /* 0x000fc800078e00ff */
[----:B------:R-:W-:-:S07]  /*5f70*/  VIADD R12, R11, 0x1 ;  /* 0x000000010b0c7836 */ /* 0x000fce0000000000 */
.L_x_127:
[----:B------:R-:W-:-:S03]  /*5f80*/  UMOV UR4, 0xffffffff ;  /* 0xffffffff00047882 */ /* 0x000fc60000000000 */
[----:B------:R-:W-:Y:S05]  /*5f90*/  BRA.DIV UR4, `(.L_x_116) ;  /* 0x0000001204cc7947 */ /* 0x000fea000b800000 */
[----:B------:R-:W-:-:S13]  /*5fa0*/  ELECT P6, URZ, PT ;  /* 0x00000000003f782f */ /* 0x000fda00038c0000 */
.L_x_146:
[----:B------:R-:W1:Y:S01]  /*5fb0*/  LDC R4, c[0x0][0x28c] ;  /* 0x0000a300ff047b82 */ /* 0x000e620000000800 */
[----:B------:R-:W-:Y:S01]  /*5fc0*/  BSSY B1, `(.L_x_117) ;  /* 0x0000037000017945 */ /* 0x000fe20003800000 */
[----:B-1----:R-:W-:-:S13]  /*5fd0*/  ISETP.LT.OR P6, PT, R4, 0x1, !P6 ;  /* 0x000000010400780c */ /* 0x002fda00077c1670 */
[----:B------:R-:W-:Y:S05]  /*5fe0*/  @P6 BRA `(.L_x_118) ;  /* 0x0000000000d06947 */ /* 0x000fea0003800000 */
[----:B------:R-:W-:Y:S02]  /*5ff0*/  IMAD.SHL.U32 R14, R7, 0x40, RZ ;  /* 0x00000040070e7824 */ /* 0x000fe400078e00ff */
[----:B------:R-:W-:Y:S02]  /*6000*/  IMAD.SHL.U32 R13, R13, 0x80, RZ ;  /* 0x000000800d0d7824 */ /* 0x000fe400078e00ff */
[----:B------:R-:W-:Y:S02]  /*6010*/  IMAD.MOV.U32 R19, RZ, RZ, RZ ;  /* 0x000000ffff137224 */ /* 0x000fe400078e00ff */
[----:B------:R-:W-:Y:S02]  /*6020*/  IMAD.MOV.U32 R4, RZ, RZ, R12 ;  /* 0x000000ffff047224 */ /* 0x000fe400078e000c */
[----:B------:R-:W-:Y:S02]  /*6030*/  IMAD.MOV.U32 R5, RZ, RZ, R3 ;  /* 0x000000ffff057224 */ /* 0x000fe400078e0003 */
[----:B------:R-:W-:-:S07]  /*6040*/  IMAD.MOV.U32 R7, RZ, RZ, R0 ;  /* 0x000000ffff077224 */ /* 0x000fce00078e0000 */
.L_x_122:
[----:B------:R-:W1:Y:S01]  /*6050*/  S2R R9, SR_CgaCtaId ;  /* 0x0000000000097919 */ /* 0x000e620000008800 */
[----:B------:R-:W-:-:S04]  /*6060*/  MOV R8, 0x400 ;  /* 0x0000040000087802 */ /* 0x000fc80000000f00 */
[----:B-1----:R-:W-:Y:S02]  /*6070*/  LEA R20, R9, R8, 0x18 ;  /* 0x0000000809147211 */ /* 0x002fe400078ec0ff */
[----:B------:R-:W-:Y:S01]  /*6080*/  SHF.L.U32 R8, R5, 0x1f, RZ ;  /* 0x0000001f05087819 */ /* 0x000fe200000006ff */
[----:B------:R-:W1:Y:S02]  /*6090*/  @!P2 LDC R9, c[0x0][0x500] ;  /* 0x00014000ff09ab82 */ /* 0x000e640000000800 */
[----:B------:R-:W-:-:S04]  /*60a0*/  IMAD R15, R7, 0x8, R20 ;  /* 0x00000008070f7824 */ /* 0x000fc800078e0214 */
[----:B------:R-:W2:Y:S02]  /*60b0*/  SYNCS.PHASECHK.TRANS64.TRYWAIT P1, [R15+URZ+0x40], R8 ;  /* 0x000040080f0075a7 */ /* 0x000ea4000802017f */
[----:B--2---:R-:W-:Y:S05]  /*60c0*/  @!P1 BRA `(.L_x_119) ;  /* 0x0000001000a09947 */ /* 0x004fea0003800000 */
.L_x_147:
[----:B--2---:R-:W-:Y:S01]  /*60d0*/  PRMT R8, R18, 0x9910, RZ ;  /* 0x0000991012087816 */ /* 0x004fe200000000ff */
[----:B-1----:R1:W-:Y:S03]  /*60e0*/  @!P2 SYNCS.ARRIVE.TRANS64 RZ, [R15+URZ], R9 ;  /* 0x000000090fffa9a7 */ /* 0x0023e6000800003f */
[----:B------:R-:W-:-:S13]  /*60f0*/  ISETP.NE.AND P1, PT, R8, 0x2, PT ;  /* 0x000000020800780c */ /* 0x000fda0003f25270 */
[----:B-1----:R-:W-:Y:S05]  /*6100*/  @P1 BRA `(.L_x_120) ;  /* 0x0000000000041947 */ /* 0x002fea0003800000 */
[----:B------:R-:W-:Y:S01]  /*6110*/  BPT.TRAP 0x1 ;  /* 0x000000040000795c */ /* 0x000fe20000300000 */
.L_x_120:
[----:B------:R-:W-:Y:S05]  /*6120*/  @P0 BRA `(.L_x_121) ;  /* 0x0000000000040947 */ /* 0x000fea0003800000 */
[----:B------:R-:W-:Y:S01]  /*6130*/  BPT.TRAP 0x1 ;  /* 0x000000040000795c */ /* 0x000fe20000300000 */
.L_x_121:
[--C-:B------:R-:W-:Y:S01]  /*6140*/  IMAD R8, R7, 0x4000, R20.reuse ;  /* 0x0000400007087824 */ /* 0x100fe200078e0214 */
[----:B------:R-:W-:Y:S01]  /*6150*/  R2UR UR9, R15 ;  /* 0x000000000f0972ca */ /* 0x000fe200000e0000 */
[C---:B------:R-:W-:Y:S01]  /*6160*/  IMAD R20, R7.reuse, 0x2000, R20 ;  /* 0x0000200007147824 */ /* 0x040fe200078e0214 */
[----:B------:R-:W-:Y:S01]  /*6170*/  UIADD3 UR4, UP0, UR20, 0xf0, URZ ;  /* 0x000000f014047890 */ /* 0x000fe2000ff1e03f */
[----:B------:R-:W-:Y:S01]  /*6180*/  VIADD R4, R4, 0xffffffff ;  /* 0xffffffff04047836 */ /* 0x000fe20000000000 */
[----:B------:R-:W-:Y:S01]  /*6190*/  R2UR UR5, R8 ;  /* 0x00000000080572ca */ /* 0x000fe200000e0000 */
[----:B------:R-:W-:Y:S01]  /*61a0*/  UIADD3 UR22, UP1, UR20, 0x1f0, URZ ;  /* 0x000001f014167890 */ /* 0x000fe2000ff3e03f */
[----:B------:R-:W-:Y:S01]  /*61b0*/  R2UR UR8, R20 ;  /* 0x00000000140872ca */ /* 0x000fe200000e0000 */
[----:B------:R-:W-:Y:S01]  /*61c0*/  VIADD R7, R7, 0x1 ;  /* 0x0000000107077836 */ /* 0x000fe20000000000 */
[----:B------:R-:W-:Y:S01]  /*61d0*/  R2UR UR11, R13 ;  /* 0x000000000d0b72ca */ /* 0x000fe200000e0000 */
[----:B------:R-:W-:Y:S01]  /*61e0*/  UIADD3.X UR23, URZ, UR21, URZ, UP1, !UPT ;  /* 0x000000153f177290 */ /* 0x000fe20008ffe43f */
[C---:B------:R-:W-:Y:S01]  /*61f0*/  R2UR UR10, R19.reuse ;  /* 0x00000000130a72ca */ /* 0x040fe200000e0000 */
[----:B------:R-:W-:Y:S01]  /*6200*/  UMOV UR6, 0x0 ;  /* 0x0000000000067882 */ /* 0x000fe20000000000 */
[----:B------:R-:W-:Y:S01]  /*6210*/  R2UR UR12, R6 ;  /* 0x00000000060c72ca */ /* 0x000fe200000e0000 */
[----:B------:R-:W-:Y:S01]  /*6220*/  UMOV UR7, 0x10000000 ;  /* 0x1000000000077882 */ /* 0x000fe20000000000 */
[----:B------:R-:W-:Y:S01]  /*6230*/  R2UR UR18, R14 ;  /* 0x000000000e1272ca */ /* 0x000fe200000e0000 */
[----:B------:R-:W-:Y:S01]  /*6240*/  VIADD R19, R19, 0x40 ;  /* 0x0000004013137836 */ /* 0x000fe20000000000 */
[----:B------:R-:W-:Y:S01]  /*6250*/  ISETP.GT.AND P3, PT, R4, 0x1, PT ;  /* 0x000000010400780c */ /* 0x000fe20003f64270 */
[----:B------:R-:W-:Y:S01]  /*6260*/  UIADD3 UR13, UR5, 0x6400, URZ ;  /* 0x00006400050d7890 */ /* 0x000fe2000fffe03f */
[----:B------:R-:W-:Y:S01]  /*6270*/  ISETP.NE.AND P1, PT, R7, 0x8, PT ;  /* 0x000000080700780c */ /* 0x000fe20003f25270 */
[----:B------:R-:W-:-:S02]  /*6280*/  UIADD3.X UR5, URZ, UR21, URZ, UP0, !UPT ;  /* 0x000000153f057290 */ /* 0x000fc400087fe43f */
[----:B------:R-:W-:Y:S01]  /*6290*/  UIADD3 UR14, UR8, 0x26400, URZ ;  /* 0x00026400080e7890 */ /* 0x000fe2000fffe03f */
[----:B------:R-:W-:Y:S02]  /*62a0*/  SEL R8, RZ, 0x1, P1 ;  /* 0x00000001ff087807 */ /* 0x000fe40000800000 */
[----:B------:R-:W-:Y:S01]  /*62b0*/  UMOV UR8, UR13 ;  /* 0x0000000d00087c82 */ /* 0x000fe20008000000 */
[----:B------:R-:W-:Y:S02]  /*62c0*/  SEL R7, R7, RZ, P1 ;  /* 0x000000ff07077207 */ /* 0x000fe40000800000 */
[----:B------:R-:W-:Y:S01]  /*62d0*/  LOP3.LUT R5, R5, R8, RZ, 0x3c, !PT ;  /* 0x0000000805057212 */ /* 0x000fe200078e3cff */
[----:B------:R1:W-:Y:S02]  /*62e0*/  UTMALDG.3D [UR8], [UR4], desc[UR6] ;  /* 0x00000608040075b4 */ /* 0x0003e40008011000 */
[----:B-1----:R-:W-:Y:S01]  /*62f0*/  UMOV UR8, UR14 ;  /* 0x0000000e00087c82 */ /* 0x002fe20008000000 */
[----:B------:R-:W-:-:S02]  /*6300*/  UMOV UR11, UR18 ;  /* 0x00000012000b7c82 */ /* 0x000fc40008000000 */
[----:B------:R1:W-:Y:S02]  /*6310*/  UTMALDG.3D [UR8], [UR22], desc[UR6] ;  /* 0x00000608160075b4 */ /* 0x0003e40008011000 */
[----:B-1----:R-:W-:Y:S05]  /*6320*/  @P3 BRA `(.L_x_122) ;  /* 0xfffffffc00483947 */ /* 0x002fea000383ffff */
.L_x_118:
[----:B------:R-:W-:Y:S05]  /*6330*/  BSYNC B1 ;  /* 0x0000000000017941 */ /* 0x000fea0003800000 */
.L_x_117:
[----:B------:R-:W-:Y:S01]  /*6340*/  LOP3.LUT P3, RZ, R10, 0xff, RZ, 0xc0, !PT ;  /* 0x000000ff0aff7812 */ /* 0x000fe2000786c0ff */
[----:B------:R-:W-:Y:S01]  /*6350*/  IMAD.IADD R0, R11, 0x1, R0 ;  /* 0x000000010b007824 */ /* 0x000fe200078e0200 */
[----:B------:R-:W-:Y:S01]  /*6360*/  IADD3 R16, P4, R16, UR36, RZ ;  /* 0x0000002410107c10 */ /* 0x000fe2000ff9e0ff */
[----:B------:R-:W-:Y:S01]  /*6370*/  ULDC.64 UR4, c[0x0][0x8f8] ;  /* 0x00023e0000047ab9 */ /* 0x000fe20000000a00 */
[----:B------:R-:W-:Y:S01]  /*6380*/  BSSY B1, `(.L_x_123) ;  /* 0x000006d000017945 */ /* 0x000fe20003800000 */
[----:B------:R-:W-:Y:S01]  /*6390*/  IMAD.MOV.U32 R13, RZ, RZ, -0x1 ;  /* 0xffffffffff0d7424 */ /* 0x000fe200078e00ff */
[----:B------:R-:W-:Y:S01]  /*63a0*/  SHF.R.U32.HI R4, RZ, 0x3, R0 ;  /* 0x00000003ff047819 */ /* 0x000fe20000011600 */
[----:B------:R-:W-:Y:S01]  /*63b0*/  IMAD.MOV.U32 R7, RZ, RZ, -0x1 ;  /* 0xffffffffff077424 */ /* 0x000fe200078e00ff */
[----:B------:R-:W-:Y:S02]  /*63c0*/  ISETP.GT.U32.AND P1, PT, R0, 0x7, PT ;  /* 0x000000070000780c */ /* 0x000fe40003f24070 */
[----:B------:R-:W-:-:S02]  /*63d0*/  LOP3.LUT R4, R4, 0x1, RZ, 0xc0, !PT ;  /* 0x0000000104047812 */ /* 0x000fc400078ec0ff */
[----:B------:R-:W-:Y:S01]  /*63e0*/  ISETP.LT.U32.AND P1, PT, R11, 0x8, P1 ;  /* 0x000000080b00780c */ /* 0x000fe20000f21070 */
[----:B------:R-:W1:Y:S01]  /*63f0*/  @P3 S2R R6, SR_CgaCtaId ;  /* 0x0000000000063919 */ /* 0x000e620000008800 */
[----:B------:R-:W-:Y:S02]  /*6400*/  @P3 MOV R5, 0x400 ;  /* 0x0000040000053802 */ /* 0x000fe40000000f00 */
[----:B------:R-:W-:Y:S02]  /*6410*/  IADD3.X R17, R17, UR41, RZ, P4, !PT ;  /* 0x0000002911117c10 */ /* 0x000fe4000a7fe4ff */
[----:B------:R-:W-:Y:S02]  /*6420*/  ISETP.GE.U32.AND P4, PT, R16, UR4, PT ;  /* 0x0000000410007c0c */ /* 0x000fe4000bf86070 */
[----:B------:R-:W-:Y:S02]  /*6430*/  LOP3.LUT R0, R0, 0x7, RZ, 0xc0, !PT ;  /* 0x0000000700007812 */ /* 0x000fe400078ec0ff */
[----:B------:R-:W-:-:S02]  /*6440*/  PRMT R10, RZ, 0x7610, R10 ;  /* 0x00007610ff0a7816 */ /* 0x000fc4000000000a */
[----:B-1----:R-:W-:Y:S01]  /*6450*/  @P3 LEA R5, R6, R5, 0x18 ;  /* 0x0000000506053211 */ /* 0x002fe200078ec0ff */
[----:B------:R-:W-:-:S03]  /*6460*/  IMAD.MOV.U32 R6, RZ, RZ, -0x1 ;  /* 0xffffffffff067424 */ /* 0x000fc600078e00ff */
[----:B------:R1:W-:Y:S01]  /*6470*/  @P3 SYNCS.ARRIVE.TRANS64.A1T0 RZ, [R5+URZ+0xb8], RZ ;  /* 0x0000b8ff05ff39a7 */ /* 0x0003e2000810003f */
[----:B------:R-:W-:Y:S02]  /*6480*/  ISETP.NE.U32.AND P3, PT, R4, 0x1, PT ;  /* 0x000000010400780c */ /* 0x000fe40003f65070 */
[----:B------:R-:W-:Y:S02]  /*6490*/  SEL R4, RZ, 0x1, !P1 ;  /* 0x00000001ff047807 */ /* 0x000fe40004800000 */
[----:B------:R-:W-:Y:S02]  /*64a0*/  ISETP.GE.U32.AND.EX P1, PT, R17, UR5, PT, P4 ;  /* 0x0000000511007c0c */ /* 0x000fe4000bf26140 */
[----:B------:R-:W-:-:S04]  /*64b0*/  ISETP.GT.U32.AND P3, PT, R11, 0x7, !P3 ;  /* 0x000000070b00780c */ /* 0x000fc80005f64070 */
[----:B-1----:R-:W-:-:S04]  /*64c0*/  SEL R5, RZ, 0x1, !P3 ;  /* 0x00000001ff057807 */ /* 0x002fc80005800000 */
[--C-:B------:R-:W-:Y:S02]  /*64d0*/  LOP3.LUT R3, R5, R3, R4.reuse, 0x96, !PT ;  /* 0x0000000305037212 */ /* 0x100fe400078e9604 */
[----:B------:R-:W-:Y:S01]  /*64e0*/  PRMT R4, RZ, 0x7610, R4 ;  /* 0x00007610ff047816 */ /* 0x000fe20000000004 */
[----:B------:R-:W-:Y:S06]  /*64f0*/  @P1 BRA `(.L_x_124) ;  /* 0x0000000400541947 */ /* 0x000fec0003800000 */
[----:B------:R-:W-:Y:S01]  /*6500*/  ULDC.64 UR4, c[0x0][0x8d0] ;  /* 0x0002340000047ab9 */ /* 0x000fe20000000a00 */
[----:B------:R-:W1:Y:S01]  /*6510*/  S2R R14, SR_CTAID.X ;  /* 0x00000000000e7919 */ /* 0x000e620000002500 */
[----:B------:R-:W-:Y:S01]  /*6520*/  ISETP.NE.U32.AND P1, PT, RZ, UR4, PT ;  /* 0x00000004ff007c0c */ /* 0x000fe2000bf25070 */
[----:B------:R-:W-:Y:S01]  /*6530*/  ULDC UR7, c[0x0][0x8d8] ;  /* 0x0002360000077ab9 */ /* 0x000fe20000000800 */
[----:B------:R-:W-:Y:S01]  /*6540*/  IMAD.MOV.U32 R4, RZ, RZ, R16 ;  /* 0x000000ffff047224 */ /* 0x000fe200078e0010 */
[----:B------:R-:W2:Y:S01]  /*6550*/  S2R R13, SR_CTAID.Y ;  /* 0x00000000000d7919 */ /* 0x000ea20000002600 */
[----:B------:R-:W-:Y:S01]  /*6560*/  ISETP.NE.AND.EX P1, PT, RZ, UR5, PT, P1 ;  /* 0x00000005ff007c0c */ /* 0x000fe2000bf25310 */
[----:B------:R-:W-:-:S12]  /*6570*/  IMAD.MOV.U32 R5, RZ, RZ, R17 ;  /* 0x000000ffff057224 */ /* 0x000fd800078e0011 */
[----:B------:R-:W-:Y:S05]  /*6580*/  @!P1 BRA `(.L_x_125) ;  /* 0x0000000000289947 */ /* 0x000fea0003800000 */
[----:B------:R-:W-:Y:S02]  /*6590*/  ULDC UR6, c[0x0][0x8dc] ;  /* 0x0002370000067ab9 */ /* 0x000fe40000000800 */
[----:B------:R-:W-:-:S05]  /*65a0*/  IADD3 R9, P1, R16, UR6, RZ ;  /* 0x0000000610097c10 */ /* 0x000fca000ff3e0ff */
[----:B------:R-:W-:-:S04]  /*65b0*/  IMAD.X R15, RZ, RZ, R17, P1 ;  /* 0x000000ffff0f7224 */ /* 0x000fc800008e0611 */
[----:B------:R-:W-:-:S04]  /*65c0*/  IMAD.WIDE.U32 R6, R15, UR4, RZ ;  /* 0x000000040f067c25 */ /* 0x000fc8000f8e00ff */
[----:B------:R-:W-:-:S04]  /*65d0*/  IMAD.WIDE.U32 R6, P1, R9, UR5, R6 ;  /* 0x0000000509067c25 */ /* 0x000fc8000f820006 */
[----:B------:R-:W-:-:S04]  /*65e0*/  IMAD.WIDE.U32 R8, R9, UR4, RZ ;  /* 0x0000000409087c25 */ /* 0x000fc8000f8e00ff */
[----:B------:R-:W-:Y:S01]  /*65f0*/  IMAD.X R5, RZ, RZ, RZ, P1 ;  /* 0x000000ffff057224 */ /* 0x000fe200008e06ff */
[----:B------:R-:W-:Y:S01]  /*6600*/  IADD3 RZ, P1, R9, R6, RZ ;  /* 0x0000000609ff7210 */ /* 0x000fe20007f3e0ff */
[----:B------:R-:W-:-:S04]  /*6610*/  IMAD.MOV.U32 R4, RZ, RZ, R7 ;  /* 0x000000ffff047224 */ /* 0x000fc800078e0007 */
[----:B------:R-:W-:-:S08]  /*6620*/  IMAD.WIDE.U32.X R4, R15, UR5, R4, P1 ;  /* 0x000000050f047c25 */ /* 0x000fd000088e0404 */
.L_x_125:
[--C-:B------:R-:W-:Y:S01]  /*6630*/  SHF.R.U64 R8, R4, UR7, R5.reuse ;  /* 0x0000000704087c19 */ /* 0x100fe20008001205 */
[----:B------:R-:W-:Y:S01]  /*6640*/  ULDC.64 UR4, c[0x0][0x8c8] ;  /* 0x0002320000047ab9 */ /* 0x000fe20000000a00 */
[----:B------:R-:W-:Y:S01]  /*6650*/  SHF.R.U32.HI R4, RZ, UR7, R5 ;  /* 0x00000007ff047c19 */ /* 0x000fe20008011605 */
[----:B------:R-:W3:Y:S01]  /*6660*/  LDC R25, c[0x0][0x144] ;  /* 0x00005100ff197b82 */ /* 0x000ee20000000800 */
[----:B------:R-:W-:Y:S01]  /*6670*/  IADD3 R7, P1, RZ, -R8, RZ ;  /* 0x80000008ff077210 */ /* 0x000fe20007f3e0ff */
[----:B------:R-:W-:Y:S01]  /*6680*/  ULDC.64 UR8, c[0x0][0x8e8] ;  /* 0x00023a0000087ab9 */ /* 0x000fe20000000a00 */
[----:B-1----:R-:W-:Y:S01]  /*6690*/  I2FP.F32.U32 R9, R14 ;  /* 0x0000000e00097245 */ /* 0x002fe20000201000 */
[----:B------:R-:W-:Y:S02]  /*66a0*/  ULDC UR6, c[0x0][0x8b0] ;  /* 0x00022c0000067ab9 */ /* 0x000fe40000000800 */
[----:B------:R-:W-:Y:S01]  /*66b0*/  IMAD.X R4, RZ, RZ, ~R4, P1 ;  /* 0x000000ffff047224 */ /* 0x000fe200008e0e04 */
[----:B------:R-:W-:Y:S01]  /*66c0*/  ISETP.NE.U32.AND P1, PT, RZ, UR8, PT ;  /* 0x00000008ff007c0c */ /* 0x000fe2000bf25070 */
[----:B------:R-:W1:Y:S02]  /*66d0*/  LDC R20, c[0x0][0x148] ;  /* 0x00005200ff147b82 */ /* 0x000e640000000800 */
[----:B------:R-:W-:Y:S01]  /*66e0*/  IMAD R6, R4, UR4, RZ ;  /* 0x0000000404067c24 */ /* 0x000fe2000f8e02ff */
[----:B------:R-:W-:Y:S01]  /*66f0*/  ISETP.NE.AND.EX P1, PT, RZ, UR9, PT, P1 ;  /* 0x00000009ff007c0c */ /* 0x000fe2000bf25310 */
[----:B------:R-:W-:Y:S01]  /*6700*/  IMAD.WIDE.U32 R4, R7, UR4, R16 ;  /* 0x0000000407047c25 */ /* 0x000fe2000f8e0010 */
[----:B------:R-:W-:-:S03]  /*6710*/  ULDC UR4, c[0x0][0x150] ;  /* 0x0000540000047ab9 */ /* 0x000fc60000000800 */
[----:B------:R-:W-:Y:S02]  /*6720*/  IMAD R7, R7, UR5, R6 ;  /* 0x0000000507077c24 */ /* 0x000fe4000f8e0206 */
[----:B------:R-:W-:Y:S01]  /*6730*/  FMUL R6, R9, UR4 ;  /* 0x0000000409067c20 */ /* 0x000fe20008400000 */
[----:B------:R-:W-:Y:S01]  /*6740*/  ULDC UR4, c[0x0][0x8c0] ;  /* 0x0002300000047ab9 */ /* 0x000fe20000000800 */
[----:B------:R-:W-:Y:S01]  /*6750*/  ULDC UR5, c[0x0][0x154] ;  /* 0x0000550000057ab9 */ /* 0x000fe20000000800 */
[----:B------:R-:W-:-:S03]  /*6760*/  IMAD.IADD R5, R5, 0x1, R7 ;  /* 0x0000000105057824 */ /* 0x000fc600078e0207 */
[----:B------:R-:W4:Y:S02]  /*6770*/  F2I.U32.TRUNC.NTZ R6, R6 ;  /* 0x0000000600067305 */ /* 0x000f24000020f000 */
[----:B------:R-:W-:Y:S02]  /*6780*/  SHF.R.U64 R9, R4, UR4, R5 ;  /* 0x0000000404097c19 */ /* 0x000fe40008001205 */
[----:B--2---:R-:W-:-:S05]  /*6790*/  I2FP.F32.U32 R4, R13 ;  /* 0x0000000d00047245 */ /* 0x004fca0000201000 */
[----:B------:R-:W-:Y:S01]  /*67a0*/  FMUL R21, R4, UR5 ;  /* 0x0000000504157c20 */ /* 0x000fe20008400000 */
[----:B------:R-:W-:Y:S01]  /*67b0*/  SHF.R.U32.HI R4, RZ, UR4, R5 ;  /* 0x00000004ff047c19 */ /* 0x000fe20008011605 */
[----:B------:R-:W-:-:S03]  /*67c0*/  ULDC UR4, c[0x0][0x900] ;  /* 0x0002400000047ab9 */ /* 0x000fc60000000800 */
[--C-:B------:R-:W-:Y:S01]  /*67d0*/  SHF.R.U64 R19, R9, UR6, R4.reuse ;  /* 0x0000000609137c19 */ /* 0x100fe20008001204 */
[----:B------:R-:W2:Y:S01]  /*67e0*/  F2I.U32.TRUNC.NTZ R21, R21 ;  /* 0x0000001500157305 */ /* 0x000ea2000020f000 */
[----:B------:R-:W-:Y:S01]  /*67f0*/  SHF.R.U32.HI R4, RZ, UR6, R4 ;  /* 0x00000006ff047c19 */ /* 0x000fe20008011604 */
[----:B----4-:R-:W-:-:S03]  /*6800*/  IMAD.MOV R6, RZ, RZ, -R6 ;  /* 0x000000ffff067224 */ /* 0x010fc600078e0a06 */
[----:B------:R-:W-:Y:S01]  /*6810*/  SHF.R.U64 R15, R19, UR4, R4 ;  /* 0x00000004130f7c19 */ /* 0x000fe20008001204 */
[----:B---3--:R-:W-:Y:S01]  /*6820*/  IMAD R14, R25, R6, R14 ;  /* 0x00000006190e7224 */ /* 0x008fe200078e020e */
[----:B------:R-:W-:-:S03]  /*6830*/  SHF.R.U32.HI R23, RZ, UR4, R4 ;  /* 0x00000004ff177c19 */ /* 0x000fc60008011604 */
[----:B------:R-:W-:Y:S02]  /*6840*/  IMAD.MOV.U32 R4, RZ, RZ, R15 ;  /* 0x000000ffff047224 */ /* 0x000fe400078e000f */
[----:B------:R-:W-:Y:S01]  /*6850*/  IMAD.MOV.U32 R5, RZ, RZ, R23 ;  /* 0x000000ffff057224 */ /* 0x000fe200078e0017 */
[----:B--2---:R-:W-:Y:S06]  /*6860*/  @!P1 BRA `(.L_x_126) ;  /* 0x0000000000289947 */ /* 0x004fec0003800000 */
[----:B------:R-:W-:Y:S02]  /*6870*/  ULDC UR4, c[0x0][0x8f4] ;  /* 0x00023d0000047ab9 */ /* 0x000fe40000000800 */
[----:B------:R-:W-:-:S05]  /*6880*/  IADD3 R5, P1, R15, UR4, RZ ;  /* 0x000000040f057c10 */ /* 0x000fca000ff3e0ff */
[----:B------:R-:W-:-:S04]  /*6890*/  IMAD.X R23, RZ, RZ, R23, P1 ;  /* 0x000000ffff177224 */ /* 0x000fc800008e0617 */
[----:B------:R-:W-:-:S04]  /*68a0*/  IMAD.WIDE.U32 R6, R23, UR8, RZ ;  /* 0x0000000817067c25 */ /* 0x000fc8000f8e00ff */
[----:B------:R-:W-:-:S04]  /*68b0*/  IMAD.WIDE.U32 R6, P1, R5, UR9, R6 ;  /* 0x0000000905067c25 */ /* 0x000fc8000f820006 */
[----:B------:R-:W-:-:S04]  /*68c0*/  IMAD.WIDE.U32 R4, R5, UR8, RZ ;  /* 0x0000000805047c25 */ /* 0x000fc8000f8e00ff */
[----:B------:R-:W-:Y:S01]  /*68d0*/  IMAD.MOV.U32 R4, RZ, RZ, R7 ;  /* 0x000000ffff047224 */ /* 0x000fe200078e0007 */
[----:B------:R-:W-:Y:S01]  /*68e0*/  IADD3 RZ, P3, R5, R6, RZ ;  /* 0x0000000605ff7210 */ /* 0x000fe20007f7e0ff */
[----:B------:R-:W-:-:S04]  /*68f0*/  IMAD.X R5, RZ, RZ, RZ, P1 ;  /* 0x000000ffff057224 */ /* 0x000fc800008e06ff */
[----:B------:R-:W-:-:S08]  /*6900*/  IMAD.WIDE.U32.X R4, R23, UR9, R4, P3 ;  /* 0x0000000917047c25 */ /* 0x000fd000098e0404 */
.L_x_126:
[----:B------:R-:W-:Y:S01]  /*6910*/  ISETP.NE.AND P1, PT, R2, 0x1, PT ;  /* 0x000000010200780c */ /* 0x000fe20003f25270 */
[----:B------:R-:W-:Y:S01]  /*6920*/  ULDC UR4, c[0x0][0x8f0] ;  /* 0x00023c0000047ab9 */ /* 0x000fe20000000800 */
[----:B------:R-:W-:Y:S01]  /*6930*/  LOP3.LUT R19, R19, UR16, RZ, 0xc0, !PT ;  /* 0x0000001013137c12 */ /* 0x000fe2000f8ec0ff */
[----:B------:R-:W-:Y:S01]  /*6940*/  IMAD.MOV R21, RZ, RZ, -R21 ;  /* 0x000000ffff157224 */ /* 0x000fe200078e0a15 */
[----:B------:R-:W-:Y:S01]  /*6950*/  SHF.R.U64 R4, R4, UR4, R5 ;  /* 0x0000000404047c19 */ /* 0x000fe20008001205 */
[----:B------:R-:W-:Y:S01]  /*6960*/  ULDC UR4, c[0x0][0x8e0] ;  /* 0x0002380000047ab9 */ /* 0x000fe20000000800 */
[----:B------:R-:W-:Y:S01]  /*6970*/  ULDC UR5, c[0x0][0x8b8] ;  /* 0x00022e0000057ab9 */ /* 0x000fe20000000800 */
[----:B------:R-:W-:Y:S02]  /*6980*/  IMAD.MOV.U32 R5, RZ, RZ, 0x1 ;  /* 0x00000001ff057424 */ /* 0x000fe400078e00ff */
[----:B------:R-:W-:Y:S02]  /*6990*/  IMAD.MOV R6, RZ, RZ, -R4 ;  /* 0x000000ffff067224 */ /* 0x000fe400078e0a04 */
[----:B------:R-:W-:Y:S01]  /*69a0*/  IMAD R19, R4, UR17, R19 ;  /* 0x0000001104137c24 */ /* 0x000fe2000f8e0213 */
[----:B------:R-:W-:Y:S01]  /*69b0*/  LOP3.LUT R4, R9, UR15, RZ, 0xc0, !PT ;  /* 0x0000000f09047c12 */ /* 0x000fe2000f8ec0ff */
[----:B-1----:R-:W-:-:S02]  /*69c0*/  @P1 IMAD R14, R20, R21, R13 ;  /* 0x00000015140e1224 */ /* 0x002fc400078e020d */
[----:B------:R-:W-:Y:S01]  /*69d0*/  IMAD R15, R6, UR4, R15 ;  /* 0x00000004060f7c24 */ /* 0x000fe2000f8e020f */
[----:B------:R-:W-:Y:S01]  /*69e0*/  ULDC UR4, c[0x0][0x8a8] ;  /* 0x00022a0000047ab9 */ /* 0x000fe20000000800 */
[----:B------:R-:W-:Y:S02]  /*69f0*/  IMAD R14, R19, UR5, R14 ;  /* 0x00000005130e7c24 */ /* 0x000fe4000f8e020e */
[--C-:B------:R-:W-:Y:S01]  /*6a00*/  IMAD R15, R15, UR4, R4.reuse ;  /* 0x000000040f0f7c24 */ /* 0x100fe2000f8e0204 */
[----:B------:R-:W-:Y:S01]  /*6a10*/  PRMT R4, R5, 0x7610, R4 ;  /* 0x0000761005047816 */ /* 0x000fe20000000004 */
[----:B------:R-:W-:-:S03]  /*6a20*/  IMAD.MOV.U32 R6, RZ, RZ, R8 ;  /* 0x000000ffff067224 */ /* 0x000fc600078e0008 */
[----:B------:R-:W-:Y:S02]  /*6a30*/  SEL R7, R15, R14, !P1 ;  /* 0x0000000e0f077207 */ /* 0x000fe40004800000 */
[----:B------:R-:W-:-:S07]  /*6a40*/  SEL R13, R14, R15, !P1 ;  /* 0x0000000f0e0d7207 */ /* 0x000fce0004800000 */
.L_x_124:
[----:B------:R-:W-:Y:S05]  /*6a50*/  BSYNC B1 ;  /* 0x0000000000017941 */ /* 0x000fea0003800000 */
.L_x_123:
[----:B------:R-:W-:-:S13]  /*6a60*/  LOP3.LUT P1, RZ, R4, 0xff, RZ, 0xc0, !PT ;  /* 0x000000ff04ff7812 */ /* 0x000fda000782c0ff */
[----:B------:R-:W-:Y:S05]  /*6a70*/  @P1 BRA `(.L_x_127) ;  /* 0xfffffff400401947 */ /* 0x000fea000383ffff */
[----:B------:R-:W-:Y:S05]  /*6a80*/  BSYNC B0 ;  /* 0x0000000000007941 */ /* 0x000fea0003800000 */
.L_x_115:
[----:B------:R-:W-:-:S03]  /*6a90*/  UMOV UR4, 0xffffffff ;  /* 0xffffffff00047882 */ /* 0x000fc60000000000 */
[----:B------:R-:W-:Y:S05]  /*6aa0*/  BRA.DIV UR4, `(.L_x_128) ;  /* 0x0000000a043c7947 */ /* 0x000fea000b800000 */
[----:B------:R-:W-:-:S13]  /*6ab0*/  ELECT P6, URZ, PT ;  /* 0x00000000003f782f */ /* 0x000fda00038c0000 */
.L_x_150:
[----:B------:R-:W-:Y:S05]  /*6ac0*/  @!P6 BRA `(.L_x_11) ;  /* 0x000000040034e947 */ /* 0x000fea0003800000 */
[----:B------:R-:W-:-:S04]  /*6ad0*/  LOP3.LUT R22, R22, 0x2, RZ, 0xfc, !PT ;  /* 0x0000000216167812 */ /* 0x000fc800078efcff */
[----:B------:R-:W-:-:S13]  /*6ae0*/  ISETP.NE.AND P0, PT, R22, 0x3, PT ;  /* 0x000000031600780c */ /* 0x000fda0003f05270 */
[----:B------:R-:W-:Y:S05]  /*6af0*/  @!P0 BRA `(.L_x_129) ;  /* 0x0000000000048947 */ /* 0x000fea0003800000 */
[----:B------:R-:W-:Y:S01]  /*6b00*/  BPT.TRAP 0x1 ;  /* 0x000000040000795c */ /* 0x000fe20000300000 */
.L_x_129:
[----:B------:R-:W1:Y:S01]  /*6b10*/  S2R R5, SR_CgaCtaId ;  /* 0x0000000000057919 */ /* 0x000e620000008800 */
[----:B------:R-:W-:Y:S02]  /*6b20*/  MOV R2, 0x400 ;  /* 0x0000040000027802 */ /* 0x000fe40000000f00 */
[----:B------:R-:W-:Y:S02]  /*6b30*/  SHF.L.U32 R4, R3, 0x1f, RZ ;  /* 0x0000001f03047819 */ /* 0x000fe400000006ff */
[----:B-1----:R-:W-:-:S05]  /*6b40*/  LEA R5, R5, R2, 0x18 ;  /* 0x0000000205057211 */ /* 0x002fca00078ec0ff */
[----:B------:R-:W-:-:S04]  /*6b50*/  VIADD R5, R5, 0x40 ;  /* 0x0000004005057836 */ /* 0x000fc80000000000 */
[C---:B------:R-:W-:Y:S02]  /*6b60*/  IMAD R7, R0.reuse, 0x8, R5 ;  /* 0x0000000800077824 */ /* 0x040fe400078e0205 */
[----:B------:R-:W-:Y:S02]  /*6b70*/  VIADD R0, R0, 0x1 ;  /* 0x0000000100007836 */ /* 0x000fe40000000000 */
[----:B------:R-:W1:Y:S03]  /*6b80*/  SYNCS.PHASECHK.TRANS64.TRYWAIT P0, [R7+URZ], R4 ;  /* 0x00000004070075a7 */ /* 0x000e66000800017f */
[----:B------:R-:W-:-:S04]  /*6b90*/  ISETP.NE.AND P1, PT, R0, 0x8, PT ;  /* 0x000000080000780c */ /* 0x000fc80003f25270 */
[----:B------:R-:W-:Y:S02]  /*6ba0*/  SEL R2, RZ, 0x1, P1 ;  /* 0x00000001ff027807 */ /* 0x000fe40000800000 */
[----:B------:R-:W-:Y:S02]  /*6bb0*/  SEL R0, R0, RZ, P1 ;  /* 0x000000ff00007207 */ /* 0x000fe40000800000 */
[----:B------:R-:W-:-:S03]  /*6bc0*/  LOP3.LUT R9, R3, R2, RZ, 0x3c, !PT ;  /* 0x0000000203097212 */ /* 0x000fc600078e3cff */
[----:B------:R-:W-:Y:S01]  /*6bd0*/  IMAD R6, R0, 0x8, R5 ;  /* 0x0000000800067824 */ /* 0x000fe200078e0205 */
[----:B------:R-:W-:Y:S01]  /*6be0*/  SHF.L.U32 R3, R9, 0x1f, RZ ;  /* 0x0000001f09037819 */ /* 0x000fe200000006ff */
[----:B-1----:R-:W-:Y:S06]  /*6bf0*/  @!P0 BRA `(.L_x_130) ;  /* 0x0000000800088947 */ /* 0x002fec0003800000 */
.L_x_151:
[----:B------:R-:W2:Y:S01]  /*6c00*/  SYNCS.PHASECHK.TRANS64.TRYWAIT P0, [R6+URZ], R3 ;  /* 0x00000003060075a7 */ /* 0x000ea2000800017f */
[----:B------:R-:W-:-:S05]  /*6c10*/  VIADD R0, R0, 0x1 ;  /* 0x0000000100007836 */ /* 0x000fca0000000000 */
[----:B------:R-:W-:-:S04]  /*6c20*/  ISETP.NE.AND P1, PT, R0, 0x8, PT ;  /* 0x000000080000780c */ /* 0x000fc80003f25270 */
[----:B------:R-:W-:Y:S02]  /*6c30*/  SEL R2, RZ, 0x1, P1 ;  /* 0x00000001ff027807 */ /* 0x000fe40000800000 */
[----:B------:R-:W-:Y:S02]  /*6c40*/  SEL R0, R0, RZ, P1 ;  /* 0x000000ff00007207 */ /* 0x000fe40000800000 */
[----:B------:R-:W-:-:S03]  /*6c50*/  LOP3.LUT R9, R9, R2, RZ, 0x3c, !PT ;  /* 0x0000000209097212 */ /* 0x000fc600078e3cff */
[----:B-1----:R-:W-:Y:S01]  /*6c60*/  IMAD R7, R0, 0x8, R5 ;  /* 0x0000000800077824 */ /* 0x002fe200078e0205 */
[----:B------:R-:W-:Y:S01]  /*6c70*/  SHF.L.U32 R4, R9, 0x1f, RZ ;  /* 0x0000001f09047819 */ /* 0x000fe200000006ff */
[----:B--2---:R-:W-:Y:S06]  /*6c80*/  @!P0 BRA `(.L_x_131) ;  /* 0x0000000400f88947 */ /* 0x004fec0003800000 */
.L_x_152:
        /* <DEDUP_REMOVED lines=9> */
.L_x_153:
        /* <DEDUP_REMOVED lines=9> */
.L_x_154:
        /* <DEDUP_REMOVED lines=9> */
.L_x_155:
        /* <DEDUP_REMOVED lines=9> */
.L_x_156:
[----:B------:R-:W2:Y:S01]  /*6ed0*/  SYNCS.PHASECHK.TRANS64.TRYWAIT P0, [R7+URZ], R4 ;  /* 0x00000004070075a7 */ /* 0x000ea2000800017f */
[----:B------:R-:W-:-:S05]  /*6ee0*/  VIADD R0, R0, 0x1 ;  /* 0x0000000100007836 */ /* 0x000fca0000000000 */
[----:B------:R-:W-:-:S04]  /*6ef0*/  ISETP.NE.AND P1, PT, R0, 0x8, PT ;  /* 0x000000080000780c */ /* 0x000fc80003f25270 */
[----:B------:R-:W-:Y:S02]  /*6f00*/  SEL R2, RZ, 0x1, P1 ;  /* 0x00000001ff027807 */ /* 0x000fe40000800000 */
[----:B------:R-:W-:Y:S02]  /*6f10*/  SEL R0, R0, RZ, P1 ;  /* 0x000000ff00007207 */ /* 0x000fe40000800000 */
[----:B------:R-:W-:Y:S01]  /*6f20*/  LOP3.LUT R2, R9, R2, RZ, 0x3c, !PT ;  /* 0x0000000209027212 */ /* 0x000fe200078e3cff */
[----:B--2---:R-:W-:Y:S06]  /*6f30*/  @!P0 BRA `(.L_x_136) ;  /* 0x0000000400b08947 */ /* 0x004fec0003800000 */
.L_x_157:
[----:B------:R-:W-:Y:S01]  /*6f40*/  IMAD R5, R0, 0x8, R5 ;  /* 0x0000000800057824 */ /* 0x000fe200078e0205 */
[----:B------:R-:W-:-:S07]  /*6f50*/  SHF.L.U32 R0, R2, 0x1f, RZ ;  /* 0x0000001f02007819 */ /* 0x000fce00000006ff */
.L_x_137:
[----:B---3--:R3:W4:Y:S02]  /*6f60*/  SYNCS.PHASECHK.TRANS64.TRYWAIT P0, [R5+URZ], R0 ;  /* 0x00000000050075a7 */ /* 0x008724000800017f */
[----:B----4-:R-:W-:Y:S05]  /*6f70*/  @!P0 NANOSLEEP.SYNCS 0x989680 ;  /* 0x009896800000895d */ /* 0x010fea0003900000 */
[----:B------:R-:W4:Y:S02]  /*6f80*/  @!P0 SYNCS.PHASECHK.TRANS64 P0, [R5+URZ], R0 ;  /* 0x00000000050085a7 */ /* 0x000f24000800007f */
[----:B----4-:R-:W-:Y:S05]  /*6f90*/  @!P0 BRA `(.L_x_137) ;  /* 0xfffffffc00f08947 */ /* 0x010fea000383ffff */
.L_x_11:
[----:B------:R-:W-:Y:S05]  /*6fa0*/  BSYNC B6 ;  /* 0x0000000000067941 */ /* 0x000fea0003800000 */
.L_x_9:
[----:B------:R-:W-:Y:S05]  /*6fb0*/  EXIT ;  /* 0x000000000000794d */ /* 0x000fea0003800000 */
.L_x_24:
[----:B---3--:R3:W4:Y:S02]  /*6fc0*/  SYNCS.PHASECHK.TRANS64.TRYWAIT P1, [R3+URZ], R0 ;  /* 0x00000000030075a7 */ /* 0x008724000802017f */
[----:B----4-:R-:W-:Y:S05]  /*6fd0*/  @!P1 NANOSLEEP.SYNCS 0x989680 ;  /* 0x009896800000995d */ /* 0x010fea0003900000 */
[----:B------:R-:W4:Y:S02]  /*6fe0*/  @!P1 SYNCS.PHASECHK.TRANS64 P1, [R3+URZ], R0 ;  /* 0x00000000030095a7 */ /* 0x000f24000802007f */
[----:B----4-:R-:W-:Y:S05]  /*6ff0*/  @!P1 BRA `(.L_x_24) ;  /* 0xfffffffc00f09947 */ /* 0x010fea000383ffff */
[----:B------:R-:W-:Y:S05]  /*7000*/  BRA `(.L_x_23) ;  /* 0xffffffa400fc7947 */ /* 0x000fea000383ffff */
.L_x_29:
[----:B--2---:R-:W-:-:S04]  /*7010*/  IMAD.U32 R4, RZ, RZ, UR4 ;  /* 0x00000004ff047e24 */ /* 0x004fc8000f8e00ff */
[----:B------:R2:W3:Y:S03]  /*7020*/  SYNCS.PHASECHK.TRANS64.TRYWAIT P1, [R4+URZ], R3 ;  /* 0x00000003040075a7 */ /* 0x0004e6000802017f */
[----:B---3--:R-:W-:Y:S05]  /*7030*/  @!P1 NANOSLEEP.SYNCS 0x989680 ;  /* 0x009896800000995d */ /* 0x008fea0003900000 */
[----:B------:R-:W3:Y:S02]  /*7040*/  @!P1 SYNCS.PHASECHK.TRANS64 P1, [R4+URZ], R3 ;  /* 0x00000003040095a7 */ /* 0x000ee4000802007f */
[----:B---3--:R-:W-:Y:S05]  /*7050*/  @!P1 BRA `(.L_x_29) ;  /* 0xfffffffc00ec9947 */ /* 0x008fea000383ffff */
[----:B------:R-:W-:Y:S05]  /*7060*/  BRA `(.L_x_28) ;  /* 0xffffffa800d07947 */ /* 0x000fea000383ffff */
.L_x_51:
[----:B-1----:R1:W2:Y:S02]  /*7070*/  SYNCS.PHASECHK.TRANS64.TRYWAIT P0, [R4+URZ+0x80], R3 ;  /* 0x00008003040075a7 */ /* 0x0022a4000800017f */
[----:B--2---:R-:W-:Y:S05]  /*7080*/  @!P0 NANOSLEEP.SYNCS 0x989680 ;  /* 0x009896800000895d */ /* 0x004fea0003900000 */
[----:B------:R-:W2:Y:S02]  /*7090*/  @!P0 SYNCS.PHASECHK.TRANS64 P0, [R4+URZ+0x80], R3 ;  /* 0x00008003040085a7 */ /* 0x000ea4000800007f */
[----:B--2---:R-:W-:Y:S05]  /*70a0*/  @!P0 BRA `(.L_x_51) ;  /* 0xfffffffc00f08947 */ /* 0x004fea000383ffff */
[----:B------:R-:W-:Y:S05]  /*70b0*/  BRA `(.L_x_138) ;  /* 0xffffffb800a07947 */ /* 0x000fea000383ffff */
.L_x_65:
[----:B-1----:R1:W2:Y:S02]  /*70c0*/  SYNCS.PHASECHK.TRANS64.TRYWAIT P2, [R24+URZ+0x80], R21 ;  /* 0x00008015180075a7 */ /* 0x0022a4000804017f */
[----:B--2---:R-:W-:Y:S05]  /*70d0*/  @!P2 NANOSLEEP.SYNCS 0x989680 ;  /* 0x009896800000a95d */ /* 0x004fea0003900000 */
[----:B------:R-:W2:Y:S02]  /*70e0*/  @!P2 SYNCS.PHASECHK.TRANS64 P2, [R24+URZ+0x80], R21 ;  /* 0x000080151800a5a7 */ /* 0x000ea4000804007f */
[----:B--2---:R-:W-:Y:S05]  /*70f0*/  @!P2 BRA `(.L_x_65) ;  /* 0xfffffffc00f0a947 */ /* 0x004fea000383ffff */
[----:B------:R-:W-:Y:S05]  /*7100*/  BRA `(.L_x_139) ;  /* 0xffffffc400607947 */ /* 0x000fea000383ffff */
.L_x_85:
[----:B-1----:R-:W-:-:S04]  /*7110*/  IMAD.U32 R3, RZ, RZ, UR4 ;  /* 0x00000004ff037e24 */ /* 0x002fc8000f8e00ff */
[----:B------:R1:W2:Y:S03]  /*7120*/  SYNCS.PHASECHK.TRANS64.TRYWAIT P0, [R3+URZ+0xb8], R0 ;  /* 0x0000b800030075a7 */ /* 0x0002a6000800017f */
[----:B--2---:R-:W-:Y:S05]  /*7130*/  @!P0 NANOSLEEP.SYNCS 0x989680 ;  /* 0x009896800000895d */ /* 0x004fea0003900000 */
[----:B------:R-:W2:Y:S02]  /*7140*/  @!P0 SYNCS.PHASECHK.TRANS64 P0, [R3+URZ+0xb8], R0 ;  /* 0x0000b800030085a7 */ /* 0x000ea4000800007f */
[----:B--2---:R-:W-:Y:S05]  /*7150*/  @!P0 BRA `(.L_x_85) ;  /* 0xfffffffc00ec8947 */ /* 0x004fea000383ffff */
[----:B------:R-:W-:Y:S05]  /*7160*/  BRA `(.L_x_84) ;  /* 0xffffffd800f07947 */ /* 0x000fea000383ffff */
.L_x_94:
[----:B-1----:R-:W-:-:S04]  /*7170*/  IMAD.U32 R5, RZ, RZ, UR5 ;  /* 0x00000005ff057e24 */ /* 0x002fc8000f8e00ff */
[----:B------:R1:W2:Y:S03]  /*7180*/  SYNCS.PHASECHK.TRANS64.TRYWAIT P1, [R5+URZ+0x98], R4 ;  /* 0x00009804050075a7 */ /* 0x0002a6000802017f */
[----:B--2---:R-:W-:Y:S05]  /*7190*/  @!P1 NANOSLEEP.SYNCS 0x989680 ;  /* 0x009896800000995d */ /* 0x004fea0003900000 */
[----:B------:R-:W2:Y:S02]  /*71a0*/  @!P1 SYNCS.PHASECHK.TRANS64 P1, [R5+URZ+0x98], R4 ;  /* 0x00009804050095a7 */ /* 0x000ea4000802007f */
[----:B--2---:R-:W-:Y:S05]  /*71b0*/  @!P1 BRA `(.L_x_94) ;  /* 0xfffffffc00ec9947 */ /* 0x004fea000383ffff */
[----:B------:R-:W-:Y:S05]  /*71c0*/  BRA `(.L_x_140) ;  /* 0xffffffdc00e87947 */ /* 0x000fea000383ffff */
.L_x_100:
[----:B-1----:R-:W-:-:S04]  /*71d0*/  IMAD.U32 R5, RZ, RZ, UR4 ;  /* 0x00000004ff057e24 */ /* 0x002fc8000f8e00ff */
[----:B------:R1:W2:Y:S03]  /*71e0*/  SYNCS.PHASECHK.TRANS64.TRYWAIT P1, [R5+URZ+0x98], R4 ;  /* 0x00009804050075a7 */ /* 0x0002a6000802017f */
[----:B--2---:R-:W-:Y:S05]  /*71f0*/  @!P1 NANOSLEEP.SYNCS 0x989680 ;  /* 0x009896800000995d */ /* 0x004fea0003900000 */
[----:B------:R-:W2:Y:S02]  /*7200*/  @!P1 SYNCS.PHASECHK.TRANS64 P1, [R5+URZ+0x98], R4 ;  /* 0x00009804050095a7 */ /* 0x000ea4000802007f */
[----:B--2---:R-:W-:Y:S05]  /*7210*/  @!P1 BRA `(.L_x_100) ;  /* 0xfffffffc00ec9947 */ /* 0x004fea000383ffff */
[----:B------:R-:W-:Y:S05]  /*7220*/  BRA `(.L_x_141) ;  /* 0xffffffe000507947 */ /* 0x000fea000383ffff */
.L_x_110:
[----:B--2---:R2:W3:Y:S02]  /*7230*/  SYNCS.PHASECHK.TRANS64.TRYWAIT P0, [R3+URZ+0x98], R0 ;  /* 0x00009800030075a7 */ /* 0x0044e4000800017f */
[----:B---3--:R-:W-:Y:S05]  /*7240*/  @!P0 NANOSLEEP.SYNCS 0x989680 ;  /* 0x009896800000895d */ /* 0x008fea0003900000 */
[----:B------:R-:W3:Y:S02]  /*7250*/  @!P0 SYNCS.PHASECHK.TRANS64 P0, [R3+URZ+0x98], R0 ;  /* 0x00009800030085a7 */ /* 0x000ee4000800007f */
[----:B---3--:R-:W-:Y:S05]  /*7260*/  @!P0 BRA `(.L_x_110) ;  /* 0xfffffffc00f08947 */ /* 0x008fea000383ffff */
[----:B------:R-:W-:Y:S05]  /*7270*/  BRA `(.L_x_142) ;  /* 0xffffffe800687947 */ /* 0x000fea000383ffff */
.L_x_112:
[----:B-1----:R1:W2:Y:S02]  /*7280*/  SYNCS.PHASECHK.TRANS64.TRYWAIT P0, [R5+URZ+0x98], R0 ;  /* 0x00009800050075a7 */ /* 0x0022a4000800017f */
[----:B--2---:R-:W-:Y:S05]  /*7290*/  @!P0 NANOSLEEP.SYNCS 0x989680 ;  /* 0x009896800000895d */ /* 0x004fea0003900000 */
[----:B------:R-:W2:Y:S02]  /*72a0*/  @!P0 SYNCS.PHASECHK.TRANS64 P0, [R5+URZ+0x98], R0 ;  /* 0x00009800050085a7 */ /* 0x000ea4000800007f */
[----:B--2---:R-:W-:Y:S05]  /*72b0*/  @!P0 BRA `(.L_x_112) ;  /* 0xfffffffc00f08947 */ /* 0x004fea000383ffff */
[----:B------:R-:W-:Y:S05]  /*72c0*/  BRA `(.L_x_143) ;  /* 0xffffffe800887947 */ /* 0x000fea000383ffff */
.L_x_116:
[----:B------:R-:W-:Y:S01]  /*72d0*/  BSSY B1, `(.L_x_144) ;  /* 0x0000006000017945 */ /* 0x000fe20003800000 */
[----:B------:R-:W-:-:S07]  /*72e0*/  IMAD.MOV.U32 R15, RZ, RZ, -0x1 ;  /* 0xffffffffff0f7424 */ /* 0x000fce00078e00ff */
[----:B------:R-:W-:Y:S05]  /*72f0*/  WARPSYNC.COLLECTIVE R15, `(.L_x_145) ;  /* 0x000000000f0c7348 */ /* 0x000fea0003c00000 */
[----:B------:R-:W-:Y:S02]  /*7300*/  ELECT P6, UR62, PT ;  /* 0x00000000003e782f */ /* 0x000fe400038c0000 */
[----:B------:R-:W-:Y:S01]  /*7310*/  MOV R14, UR62 ;  /* 0x0000003e000e7c02 */ /* 0x000fe20008000f00 */
[----:B------:R-:W-:Y:S10]  /*7320*/  ENDCOLLECTIVE ;  /* 0x000000000000791b */ /* 0x000ff40003800000 */
.L_x_145:
[----:B------:R-:W-:Y:S05]  /*7330*/  BSYNC B1 ;  /* 0x0000000000017941 */ /* 0x000fea0003800000 */
.L_x_144:
[----:B------:R-:W-:Y:S05]  /*7340*/  BRA `(.L_x_146) ;  /* 0xffffffec00187947 */ /* 0x000fea000383ffff */
.L_x_119:
[----:B--2---:R2:W3:Y:S02]  /*7350*/  SYNCS.PHASECHK.TRANS64.TRYWAIT P1, [R15+URZ+0x40], R8 ;  /* 0x000040080f0075a7 */ /* 0x0044e4000802017f */
[----:B---3--:R-:W-:Y:S05]  /*7360*/  @!P1 NANOSLEEP.SYNCS 0x989680 ;  /* 0x009896800000995d */ /* 0x008fea0003900000 */
[----:B------:R-:W3:Y:S02]  /*7370*/  @!P1 SYNCS.PHASECHK.TRANS64 P1, [R15+URZ+0x40], R8 ;  /* 0x000040080f0095a7 */ /* 0x000ee4000802007f */
[----:B---3--:R-:W-:Y:S05]  /*7380*/  @!P1 BRA `(.L_x_119) ;  /* 0xfffffffc00f09947 */ /* 0x008fea000383ffff */
[----:B------:R-:W-:Y:S05]  /*7390*/  BRA `(.L_x_147) ;  /* 0xffffffec004c7947 */ /* 0x000fea000383ffff */
.L_x_128:
[----:B------:R-:W-:Y:S01]  /*73a0*/  BSSY B0, `(.L_x_148) ;  /* 0x0000006000007945 */ /* 0x000fe20003800000 */
[----:B------:R-:W-:-:S07]  /*73b0*/  IMAD.MOV.U32 R15, RZ, RZ, -0x1 ;  /* 0xffffffffff0f7424 */ /* 0x000fce00078e00ff */
[----:B------:R-:W-:Y:S05]  /*73c0*/  WARPSYNC.COLLECTIVE R15, `(.L_x_149) ;  /* 0x000000000f0c7348 */ /* 0x000fea0003c00000 */
[----:B------:R-:W-:Y:S02]  /*73d0*/  ELECT P6, UR62, PT ;  /* 0x00000000003e782f */ /* 0x000fe400038c0000 */
[----:B------:R-:W-:Y:S01]  /*73e0*/  MOV R14, UR62 ;  /* 0x0000003e000e7c02 */ /* 0x000fe20008000f00 */
[----:B------:R-:W-:Y:S10]  /*73f0*/  ENDCOLLECTIVE ;  /* 0x000000000000791b */ /* 0x000ff40003800000 */
.L_x_149:
[----:B------:R-:W-:Y:S05]  /*7400*/  BSYNC B0 ;  /* 0x0000000000007941 */ /* 0x000fea0003800000 */
.L_x_148:
[----:B------:R-:W-:Y:S05]  /*7410*/  BRA `(.L_x_150) ;  /* 0xfffffff400a87947 */ /* 0x000fea000383ffff */
.L_x_130:
[----:B-1----:R1:W2:Y:S02]  /*7420*/  SYNCS.PHASECHK.TRANS64.TRYWAIT P0, [R7+URZ], R4 ;  /* 0x00000004070075a7 */ /* 0x0022a4000800017f */
[----:B--2---:R-:W-:Y:S05]  /*7430*/  @!P0 NANOSLEEP.SYNCS 0x989680 ;  /* 0x009896800000895d */ /* 0x004fea0003900000 */
[----:B------:R-:W2:Y:S02]  /*7440*/  @!P0 SYNCS.PHASECHK.TRANS64 P0, [R7+URZ], R4 ;  /* 0x00000004070085a7 */ /* 0x000ea4000800007f */
[----:B--2---:R-:W-:Y:S05]  /*7450*/  @!P0 BRA `(.L_x_130) ;  /* 0xfffffffc00f08947 */ /* 0x004fea000383ffff */
[----:B------:R-:W-:Y:S05]  /*7460*/  BRA `(.L_x_151) ;  /* 0xfffffff400e47947 */ /* 0x000fea000383ffff */
.L_x_131:
[----:B-1----:R1:W2:Y:S02]  /*7470*/  SYNCS.PHASECHK.TRANS64.TRYWAIT P0, [R6+URZ], R3 ;  /* 0x00000003060075a7 */ /* 0x0022a4000800017f */
[----:B--2---:R-:W-:Y:S05]  /*7480*/  @!P0 NANOSLEEP.SYNCS 0x989680 ;  /* 0x009896800000895d */ /* 0x004fea0003900000 */
[----:B------:R-:W2:Y:S02]  /*7490*/  @!P0 SYNCS.PHASECHK.TRANS64 P0, [R6+URZ], R3 ;  /* 0x00000003060085a7 */ /* 0x000ea4000800007f */
[----:B--2---:R-:W-:Y:S05]  /*74a0*/  @!P0 BRA `(.L_x_131) ;  /* 0xfffffffc00f08947 */ /* 0x004fea000383ffff */
[----:B------:R-:W-:Y:S05]  /*74b0*/  BRA `(.L_x_152) ;  /* 0xfffffff400f47947 */ /* 0x000fea000383ffff */
.L_x_132:
[----:B-1----:R1:W2:Y:S02]  /*74c0*/  SYNCS.PHASECHK.TRANS64.TRYWAIT P0, [R7+URZ], R4 ;  /* 0x00000004070075a7 */ /* 0x0022a4000800017f */
[----:B--2---:R-:W-:Y:S05]  /*74d0*/  @!P0 NANOSLEEP.SYNCS 0x989680 ;  /* 0x009896800000895d */ /* 0x004fea0003900000 */
[----:B------:R-:W2:Y:S02]  /*74e0*/  @!P0 SYNCS.PHASECHK.TRANS64 P0, [R7+URZ], R4 ;  /* 0x00000004070085a7 */ /* 0x000ea4000800007f */
[----:B--2---:R-:W-:Y:S05]  /*74f0*/  @!P0 BRA `(.L_x_132) ;  /* 0xfffffffc00f08947 */ /* 0x004fea000383ffff */
[----:B------:R-:W-:Y:S05]  /*7500*/  BRA `(.L_x_153) ;  /* 0xfffffff800047947 */ /* 0x000fea000383ffff */
.L_x_133:
[----:B-1----:R1:W2:Y:S02]  /*7510*/  SYNCS.PHASECHK.TRANS64.TRYWAIT P0, [R6+URZ], R3 ;  /* 0x00000003060075a7 */ /* 0x0022a4000800017f */
[----:B--2---:R-:W-:Y:S05]  /*7520*/  @!P0 NANOSLEEP.SYNCS 0x989680 ;  /* 0x009896800000895d */ /* 0x004fea0003900000 */
[----:B------:R-:W2:Y:S02]  /*7530*/  @!P0 SYNCS.PHASECHK.TRANS64 P0, [R6+URZ], R3 ;  /* 0x00000003060085a7 */ /* 0x000ea4000800007f */
[----:B--2---:R-:W-:Y:S05]  /*7540*/  @!P0 BRA `(.L_x_133) ;  /* 0xfffffffc00f08947 */ /* 0x004fea000383ffff */
[----:B------:R-:W-:Y:S05]  /*7550*/  BRA `(.L_x_154) ;  /* 0xfffffff800147947 */ /* 0x000fea000383ffff */
.L_x_134:
[----:B-1----:R1:W2:Y:S02]  /*7560*/  SYNCS.PHASECHK.TRANS64.TRYWAIT P0, [R7+URZ], R4 ;  /* 0x00000004070075a7 */ /* 0x0022a4000800017f */
[----:B--2---:R-:W-:Y:S05]  /*7570*/  @!P0 NANOSLEEP.SYNCS 0x989680 ;  /* 0x009896800000895d */ /* 0x004fea0003900000 */
[----:B------:R-:W2:Y:S02]  /*7580*/  @!P0 SYNCS.PHASECHK.TRANS64 P0, [R7+URZ], R4 ;  /* 0x00000004070085a7 */ /* 0x000ea4000800007f */
[----:B--2---:R-:W-:Y:S05]  /*7590*/  @!P0 BRA `(.L_x_134) ;  /* 0xfffffffc00f08947 */ /* 0x004fea000383ffff */
[----:B------:R-:W-:Y:S05]  /*75a0*/  BRA `(.L_x_155) ;  /* 0xfffffff800247947 */ /* 0x000fea000383ffff */
.L_x_135:
[----:B-1----:R1:W2:Y:S02]  /*75b0*/  SYNCS.PHASECHK.TRANS64.TRYWAIT P0, [R6+URZ], R3 ;  /* 0x00000003060075a7 */ /* 0x0022a4000800017f */
[----:B--2---:R-:W-:Y:S05]  /*75c0*/  @!P0 NANOSLEEP.SYNCS 0x989680 ;  /* 0x009896800000895d */ /* 0x004fea0003900000 */
[----:B------:R-:W2:Y:S02]  /*75d0*/  @!P0 SYNCS.PHASECHK.TRANS64 P0, [R6+URZ], R3 ;  /* 0x00000003060085a7 */ /* 0x000ea4000800007f */
[----:B--2---:R-:W-:Y:S05]  /*75e0*/  @!P0 BRA `(.L_x_135) ;  /* 0xfffffffc00f08947 */ /* 0x004fea000383ffff */
[----:B------:R-:W-:Y:S05]  /*75f0*/  BRA `(.L_x_156) ;  /* 0xfffffff800347947 */ /* 0x000fea000383ffff */
.L_x_136:
[----:B--2---:R2:W3:Y:S02]  /*7600*/  SYNCS.PHASECHK.TRANS64.TRYWAIT P0, [R7+URZ], R4 ;  /* 0x00000004070075a7 */ /* 0x0044e4000800017f */
[----:B---3--:R-:W-:Y:S05]  /*7610*/  @!P0 NANOSLEEP.SYNCS 0x989680 ;  /* 0x009896800000895d */ /* 0x008fea0003900000 */
[----:B------:R-:W3:Y:S02]  /*7620*/  @!P0 SYNCS.PHASECHK.TRANS64 P0, [R7+URZ], R4 ;  /* 0x00000004070085a7 */ /* 0x000ee4000800007f */
[----:B---3--:R-:W-:Y:S05]  /*7630*/  @!P0 BRA `(.L_x_136) ;  /* 0xfffffffc00f08947 */ /* 0x008fea000383ffff */
[----:B------:R-:W-:Y:S05]  /*7640*/  BRA `(.L_x_157) ;  /* 0xfffffff8003c7947 */ /* 0x000fea000383ffff */
.L_x_158:
[----:B------:R-:W-:-:S00]  /*7650*/  BRA `(.L_x_158) ;  /* 0xfffffffc00fc7947 */ /* 0x000fc0000383ffff */
[----:B------:R-:W-:-:S00]  /*7660*/  NOP ;  /* 0x0000000000007918 */ /* 0x000fc00000000000 */
        /* <DEDUP_REMOVED lines=9> */
.L_x_159:


//--------------------- .nv.global.init           --------------------------
	.section	.nv.global.init,"aw",@progbits
.nv.global.init:
	.type		$str$22,@object
	.size		$str$22,($str$26 - $str$22)
$str$22:
        /*0000*/ 	.byte	0x6b, 0x5f, 0x74, 0x69, 0x6c, 0x65, 0x5f, 0x63, 0x6f, 0x75, 0x6e, 0x74, 0x20, 0x3e, 0x3d, 0x20
        /*0010*/ 	.byte	0x31, 0x00
	.type		$str$26,@object
	.size		$str$26,($str$27 - $str$26)
$str$26:
        /*0012*/ 	.byte	0x28, 0x61, 0x64, 0x64, 0x72, 0x65, 0x73, 0x73, 0x20, 0x26, 0x20, 0x6d, 0x61, 0x73, 0x6b, 0x29
        /*0022*/ 	.byte	0x20, 0x3d, 0x3d, 0x20, 0x30, 0x00
	.type		$str$27,@object
	.size		$str$27,($str$23 - $str$27)
$str$27:
        /*0028*/ 	.byte	0x2f, 0x74, 0x6d, 0x70, 0x2f, 0x63, 0x75, 0x74, 0x6c, 0x61, 0x73, 0x73, 0x5f, 0x73, 0x77, 0x65
        /*0038*/ 	.byte	0x65, 0x70, 0x5f, 0x73, 0x72, 0x63, 0x2f, 0x69, 0x6e, 0x63, 0x6c, 0x75, 0x64, 0x65, 0x2f, 0x63
        /*0048*/ 	.byte	0x75, 0x74, 0x65, 0x2f, 0x70, 0x6f, 0x69, 0x6e, 0x74, 0x65, 0x72, 0x5f, 0x66, 0x6c, 0x61, 0x67
        /*0058*/ 	.byte	0x67, 0x65, 0x64, 0x2e, 0x68, 0x70, 0x70, 0x00
	.type		$str$23,@object
	.size		$str$23,(__unnamed_2 - $str$23)
$str$23:
        /*0060*/ 	.byte	0x2f, 0x74, 0x6d, 0x70, 0x2f, 0x63, 0x75, 0x74, 0x6c, 0x61, 0x73, 0x73, 0x5f, 0x73, 0x77, 0x65
        /*0070*/ 	.byte	0x65, 0x70, 0x5f, 0x73, 0x72, 0x63, 0x2f, 0x69, 0x6e, 0x63, 0x6c, 0x75, 0x64, 0x65, 0x2f, 0x63
        /*0080*/ 	.byte	0x75, 0x74, 0x6c, 0x61, 0x73, 0x73, 0x2f, 0x67, 0x65, 0x6d, 0x6d, 0x2f, 0x63, 0x6f, 0x6c, 0x6c
        /*0090*/ 	.byte	0x65, 0x63, 0x74, 0x69, 0x76, 0x65, 0x2f, 0x73, 0x6d, 0x39, 0x30, 0x5f, 0x6d, 0x6d, 0x61, 0x5f
        /*00a0*/ 	.byte	0x74, 0x6d, 0x61, 0x5f, 0x67, 0x6d, 0x6d, 0x61, 0x5f, 0x73, 0x73, 0x5f, 0x77, 0x61, 0x72, 0x70
        /*00b0*/ 	.byte	0x73, 0x70, 0x65, 0x63, 0x69, 0x61, 0x6c, 0x69, 0x7a, 0x65, 0x64, 0x2e, 0x68, 0x70, 0x70, 0x00
	.type		__unnamed_2,@object
	.size		__unnamed_2,(__unnamed_1 - __unnamed_2)
__unnamed_2:
        /*00c0*/ 	.byte	0x61, 0x75, 0x74, 0x6f, 0x20, 0x63, 0x75, 0x74, 0x65, 0x3a, 0x3a, 0x61, 0x73, 0x5f, 0x70, 0x6f
        /* <DEDUP_REMOVED lines=27> */
        /*0280*/ 	.byte	0x36, 0x3e, 0x3e, 0x3e, 0x3e, 0x3e, 0x5d, 0x00
	.type		__unnamed_1,@object
	.size		__unnamed_1,(.L_0 - __unnamed_1)
__unnamed_1:
        /* <DEDUP_REMOVED lines=181> */
.L_0:


//--------------------- .nv.shared._ZN7cutlass13device_kernelINS_4gemm6kernel13GemmUniversalIN4cute5tupleIJiiiiEEENS1_10collective13CollectiveMmaINS1_34MainloopSm90TmaGmmaWarpSpecializedILi8ENS5_IJNS4_1CILi1EEESB_SB_EEENS1_35KernelTmaWarpSpecializedCooperativeEEENS5_IJNSA_ILi128EEENSA_ILi64EEESG_EEENS_6half_tENS5_IJlSB_lEEESI_SJ_NS4_8TiledMMAINS4_8MMA_AtomIJNS4_4SM904GMMA25MMA_64x64x16_F32F16F16_SSILNSN_5MajorE0ELSP_0ELNSN_7ScaleInE1ELSQ_1EEEEEENS4_6LayoutINS5_IJNSA_ILi2EEESB_SB_EEENS5_IJSB_NSA_ILi0EEESW_EEEEENS5_IJNS4_10UnderscoreESZ_SZ_EEEEENS4_13SM90_TMA_LOADENS4_14ComposedLayoutINS4_7SwizzleILi3ELi4ELi3EEENS4_18smem_ptr_flag_bitsILi16EEENST_INS5_IJNSA_ILi8EEESG_EEENS5_IJSG_SB_EEEEEEEvNS4_8identityES12_S1C_vS1D_EENS_8epilogue10collective18CollectiveEpilogueINS1F_22Sm90TmaWarpSpecializedILi3ELi2ELi16ELb1ELb0EEEJSH_NS5_IJSF_NSA_ILi32EEEEEESI_SJ_SI_SJ_NS1F_6fusion15FusionCallbacksIS1J_NS1M_23LinCombPerRowBiasEltActINS1F_6thread4ReLuESI_fSI_SI_fLi8ELNS_15FloatRoundStyleE2EEESH_S1L_JEEES12_NS13_INS14_ILi2ELi4ELi3EEES17_NST_INS5_IJS18_S1K_EEENS5_IJS1K_SB_EEEEEEENS4_17SM75_U32x4_LDSM_NENS4_14SM90_TMA_STOREES1Y_NS4_17SM90_U32x4_STSM_NENS4_9Copy_AtomIJS21_SI_EEEvEEEvvEEEEvNT_6ParamsE --------------------------
	.section	.nv.shared._ZN7cutlass13device_kernelINS_4gemm6kernel13GemmUniversalIN4cute5tupleIJiiiiEEENS1_10collective13CollectiveMmaINS1_34MainloopSm90TmaGmmaWarpSpecializedILi8ENS5_IJNS4_1CILi1EEESB_SB_EEENS1_35KernelTmaWarpSpecializedCooperativeEEENS5_IJNSA_ILi128EEENSA_ILi64EEESG_EEENS_6half_tENS5_IJlSB_lEEESI_SJ_NS4_8TiledMMAINS4_8MMA_AtomIJNS4_4SM904GMMA25MMA_64x64x16_F32F16F16_SSILNSN_5MajorE0ELSP_0ELNSN_7ScaleInE1ELSQ_1EEEEEENS4_6LayoutINS5_IJNSA_ILi2EEESB_SB_EEENS5_IJSB_NSA_ILi0EEESW_EEEEENS5_IJNS4_10UnderscoreESZ_SZ_EEEEENS4_13SM90_TMA_LOADENS4_14ComposedLayoutINS4_7SwizzleILi3ELi4ELi3EEENS4_18smem_ptr_flag_bitsILi16EEENST_INS5_IJNSA_ILi8EEESG_EEENS5_IJSG_SB_EEEEEEEvNS4_8identityES12_S1C_vS1D_EENS_8epilogue10collective18CollectiveEpilogueINS1F_22Sm90TmaWarpSpecializedILi3ELi2ELi16ELb1ELb0EEEJSH_NS5_IJSF_NSA_ILi32EEEEEESI_SJ_SI_SJ_NS1F_6fusion15FusionCallbacksIS1J_NS1M_23LinCombPerRowBiasEltActINS1F_6thread4ReLuESI_fSI_SI_fLi8ELNS_15FloatRoundStyleE2EEESH_S1L_JEEES12_NS13_INS14_ILi2ELi4ELi3EEES17_NST_INS5_IJS18_S1K_EEENS5_IJS1K_SB_EEEEEEENS4_17SM75_U32x4_LDSM_NENS4_14SM90_TMA_STOREES1Y_NS4_17SM90_U32x4_STSM_NENS4_9Copy_AtomIJS21_SI_EEEvEEEvvEEEEvNT_6ParamsE,"aw",@nobits
	.sectionflags	@""
	.align	16
	.zero		1024


//--------------------- .nv.shared.reserved.0     --------------------------
	.section	.nv.shared.reserved.0,"aw",@nobits
	.weak		__nv_reservedSMEM_offset_0_alias
	.size		__nv_reservedSMEM_offset_0_alias, 0, 0
	.other		__nv_reservedSMEM_offset_0_alias,@"STO_CUDA_RESERVED_SHARED STV_DEFAULT"
__nv_reservedSMEM_offset_0_alias:
	.zero		0


//--------------------- .nv.global                --------------------------
	.section	.nv.global,"aw",@nobits
.nv.global:
	.type		_ZN39_INTERNAL_231dde53_4_k_cu_f460c9a3_27994cute1_E,@object
	.size		_ZN39_INTERNAL_231dde53_4_k_cu_f460c9a3_27994cute1_E,(_ZN39_INTERNAL_231dde53_4_k_cu_f460c9a3_27994cuda3std3__45__cpo6cbeginE - _ZN39_INTERNAL_231dde53_4_k_cu_f460c9a3_27994cute1_E)
_ZN39_INTERNAL_231dde53_4_k_cu_f460c9a3_27994cute1_E:
	.zero		1
	.type		_ZN39_INTERNAL_231dde53_4_k_cu_f460c9a3_27994cuda3std3__45__cpo6cbeginE,@object
	.size		_ZN39_INTERNAL_231dde53_4_k_cu_f460c9a3_27994cuda3std3__45__cpo6cbeginE,(_ZN39_INTERNAL_231dde53_4_k_cu_f460c9a3_27994cuda3std3__48in_placeE - _ZN39_INTERNAL_231dde53_4_k_cu_f460c9a3_27994cuda3std3__45__cpo6cbeginE)
_ZN39_INTERNAL_231dde53_4_k_cu_f460c9a3_27994cuda3std3__45__cpo6cbeginE:
	.zero		1
	.type		_ZN39_INTERNAL_231dde53_4_k_cu_f460c9a3_27994cuda3std3__48in_placeE,@object
	.size		_ZN39_INTERNAL_231dde53_4_k_cu_f460c9a3_27994cuda3std3__48in_placeE,(_ZN39_INTERNAL_231dde53_4_k_cu_f460c9a3_27994cuda3std6ranges3__45__cpo9iter_moveE - _ZN39_INTERNAL_231dde53_4_k_cu_f460c9a3_27994cuda3std3__48in_placeE)
_ZN39_INTERNAL_231dde53_4_k_cu_f460c9a3_27994cuda3std3__48in_placeE:
	.zero		1
	.type		_ZN39_INTERNAL_231dde53_4_k_cu_f460c9a3_27994cuda3std6ranges3__45__cpo9iter_moveE,@object
	.size		_ZN39_INTERNAL_231dde53_4_k_cu_f460c9a3_27994cuda3std6ranges3__45__cpo9iter_moveE,(_ZN39_INTERNAL_231dde53_4_k_cu_f460c9a3_27994cuda3std3__45__cpo5beginE - _ZN39_INTERNAL_231dde53_4_k_cu_f460c9a3_27994cuda3std6ranges3__45__cpo9iter_moveE)
_ZN39_INTERNAL_231dde53_4_k_cu_f460c9a3_27994cuda3std6ranges3__45__cpo9iter_moveE:
	.zero		1
	.type		_ZN39_INTERNAL_231dde53_4_k_cu_f460c9a3_27994cuda3std3__45__cpo5beginE,@object
	.size		_ZN39_INTERNAL_231dde53_4_k_cu_f460c9a3_27994cuda3std3__45__cpo5beginE,(_ZN39_INTERNAL_231dde53_4_k_cu_f460c9a3_27994cuda3std3__441_GLOBAL__N__231dde53_4_k_cu_f460c9a3_27996ignoreE - _ZN39_INTERNAL_231dde53_4_k_cu_f460c9a3_27994cuda3std3__45__cpo5beginE)
_ZN39_INTERNAL_231dde53_4_k_cu_f460c9a3_27994cuda3std3__45__cpo5beginE:
	.zero		1
	.type		_ZN39_INTERNAL_231dde53_4_k_cu_f460c9a3_27994cuda3std3__441_GLOBAL__N__231dde53_4_k_cu_f460c9a3_27996ignoreE,@object
	.size		_ZN39_INTERNAL_231dde53_4_k_cu_f460c9a3_27994cuda3std3__441_GLOBAL__N__231dde53_4_k_cu_f460c9a3_27996ignoreE,(_ZN39_INTERNAL_231dde53_4_k_cu_f460c9a3_27994cute7productE - _ZN39_INTERNAL_231dde53_4_k_cu_f460c9a3_27994cuda3std3__441_GLOBAL__N__231dde53_4_k_cu_f460c9a3_27996ignoreE)
_ZN39_INTERNAL_231dde53_4_k_cu_f460c9a3_27994cuda3std3__441_GLOBAL__N__231dde53_4_k_cu_f460c9a3_27996ignoreE:
	.zero		1
	.type		_ZN39_INTERNAL_231dde53_4_k_cu_f460c9a3_27994cute7productE,@object
	.size		_ZN39_INTERNAL_231dde53_4_k_cu_f460c9a3_27994cute7productE,(_ZN39_INTERNAL_231dde53_4_k_cu_f460c9a3_27994cuda3std3__45__cpo3endE - _ZN39_INTERNAL_231dde53_4_k_cu_f460c9a3_27994cute7productE)
_ZN39_INTERNAL_231dde53_4_k_cu_f460c9a3_27994cute7productE:
	.zero		1
	.type		_ZN39_INTERNAL_231dde53_4_k_cu_f460c9a3_27994cuda3std3__45__cpo3endE,@object
	.size		_ZN39_INTERNAL_231dde53_4_k_cu_f460c9a3_27994cuda3std3__45__cpo3endE,(_ZN39_INTERNAL_231dde53_4_k_cu_f460c9a3_27994cuda3std3__419piecewise_constructE - _ZN39_INTERNAL_231dde53_4_k_cu_f460c9a3_27994cuda3std3__45__cpo3endE)
_ZN39_INTERNAL_231dde53_4_k_cu_f460c9a3_27994cuda3std3__45__cpo3endE:
	.zero		1
	.type		_ZN39_INTERNAL_231dde53_4_k_cu_f460c9a3_27994cuda3std3__419piecewise_constructE,@object
	.size		_ZN39_INTERNAL_231dde53_4_k_cu_f460c9a3_27994cuda3std3__419piecewise_constructE,(_ZN39_INTERNAL_231dde53_4_k_cu_f460c9a3_27994cuda3std3__45__cpo4cendE - _ZN39_INTERNAL_231dde53_4_k_cu_f460c9a3_27994cuda3std3__419piecewise_constructE)
_ZN39_INTERNAL_231dde53_4_k_cu_f460c9a3_27994cuda3std3__419piecewise_constructE:
	.zero		1
	.type		_ZN39_INTERNAL_231dde53_4_k_cu_f460c9a3_27994cuda3std3__45__cpo4cendE,@object
	.size		_ZN39_INTERNAL_231dde53_4_k_cu_f460c9a3_27994cuda3std3__45__cpo4cendE,(_ZN39_INTERNAL_231dde53_4_k_cu_f460c9a3_27994cuda3std6ranges3__45__cpo4swapE - _ZN39_INTERNAL_231dde53_4_k_cu_f460c9a3_27994cuda3std3__45__cpo4cendE)
_ZN39_INTERNAL_231dde53_4_k_cu_f460c9a3_27994cuda3std3__45__cpo4cendE:
	.zero		1
	.type		_ZN39_INTERNAL_231dde53_4_k_cu_f460c9a3_27994cuda3std6ranges3__45__cpo4swapE,@object
	.size		_ZN39_INTERNAL_231dde53_4_k_cu_f460c9a3_27994cuda3std6ranges3__45__cpo4swapE,(.L_9 - _ZN39_INTERNAL_231dde53_4_k_cu_f460c9a3_27994cuda3std6ranges3__45__cpo4swapE)
_ZN39_INTERNAL_231dde53_4_k_cu_f460c9a3_27994cuda3std6ranges3__45__cpo4swapE:
	.zero		1
.L_9:


//--------------------- .nv.constant0._ZN7cutlass13device_kernelINS_4gemm6kernel13GemmUniversalIN4cute5tupleIJiiiiEEENS1_10collective13CollectiveMmaINS1_34MainloopSm90TmaGmmaWarpSpecializedILi8ENS5_IJNS4_1CILi1EEESB_SB_EEENS1_35KernelTmaWarpSpecializedCooperativeEEENS5_IJNSA_ILi128EEENSA_ILi64EEESG_EEENS_6half_tENS5_IJlSB_lEEESI_SJ_NS4_8TiledMMAINS4_8MMA_AtomIJNS4_4SM904GMMA25MMA_64x64x16_F32F16F16_SSILNSN_5MajorE0ELSP_0ELNSN_7ScaleInE1ELSQ_1EEEEEENS4_6LayoutINS5_IJNSA_ILi2EEESB_SB_EEENS5_IJSB_NSA_ILi0EEESW_EEEEENS5_IJNS4_10UnderscoreESZ_SZ_EEEEENS4_13SM90_TMA_LOADENS4_14ComposedLayoutINS4_7SwizzleILi3ELi4ELi3EEENS4_18smem_ptr_flag_bitsILi16EEENST_INS5_IJNSA_ILi8EEESG_EEENS5_IJSG_SB_EEEEEEEvNS4_8identityES12_S1C_vS1D_EENS_8epilogue10collective18CollectiveEpilogueINS1F_22Sm90TmaWarpSpecializedILi3ELi2ELi16ELb1ELb0EEEJSH_NS5_IJSF_NSA_ILi32EEEEEESI_SJ_SI_SJ_NS1F_6fusion15FusionCallbacksIS1J_NS1M_23LinCombPerRowBiasEltActINS1F_6thread4ReLuESI_fSI_SI_fLi8ELNS_15FloatRoundStyleE2EEESH_S1L_JEEES12_NS13_INS14_ILi2ELi4ELi3EEES17_NST_INS5_IJS18_S1K_EEENS5_IJS1K_SB_EEEEEEENS4_17SM75_U32x4_LDSM_NENS4_14SM90_TMA_STOREES1Y_NS4_17SM90_U32x4_STSM_NENS4_9Copy_AtomIJS21_SI_EEEvEEEvvEEEEvNT_6ParamsE --------------------------
	.section	.nv.constant0._ZN7cutlass13device_kernelINS_4gemm6kernel13GemmUniversalIN4cute5tupleIJiiiiEEENS1_10collective13CollectiveMmaINS1_34MainloopSm90TmaGmmaWarpSpecializedILi8ENS5_IJNS4_1CILi1EEESB_SB_EEENS1_35KernelTmaWarpSpecializedCooperativeEEENS5_IJNSA_ILi128EEENSA_ILi64EEESG_EEENS_6half_tENS5_IJlSB_lEEESI_SJ_NS4_8TiledMMAINS4_8MMA_AtomIJNS4_4SM904GMMA25MMA_64x64x16_F32F16F16_SSILNSN_5MajorE0ELSP_0ELNSN_7ScaleInE1ELSQ_1EEEEEENS4_6LayoutINS5_IJNSA_ILi2EEESB_SB_EEENS5_IJSB_NSA_ILi0EEESW_EEEEENS5_IJNS4_10UnderscoreESZ_SZ_EEEEENS4_13SM90_TMA_LOADENS4_14ComposedLayoutINS4_7SwizzleILi3ELi4ELi3EEENS4_18smem_ptr_flag_bitsILi16EEENST_INS5_IJNSA_ILi8EEESG_EEENS5_IJSG_SB_EEEEEEEvNS4_8identityES12_S1C_vS1D_EENS_8epilogue10collective18CollectiveEpilogueINS1F_22Sm90TmaWarpSpecializedILi3ELi2ELi16ELb1ELb0EEEJSH_NS5_IJSF_NSA_ILi32EEEEEESI_SJ_SI_SJ_NS1F_6fusion15FusionCallbacksIS1J_NS1M_23LinCombPerRowBiasEltActINS1F_6thread4ReLuESI_fSI_SI_fLi8ELNS_15FloatRoundStyleE2EEESH_S1L_JEEES12_NS13_INS14_ILi2ELi4ELi3EEES17_NST_INS5_IJS18_S1K_EEENS5_IJS1K_SB_EEEEEEENS4_17SM75_U32x4_LDSM_NENS4_14SM90_TMA_STOREES1Y_NS4_17SM90_U32x4_STSM_NENS4_9Copy_AtomIJS21_SI_EEEvEEEvvEEEEvNT_6ParamsE,"a",@progbits
	.sectionflags	@""
	.align	4
.nv.constant0._ZN7cutlass13device_kernelINS_4gemm6kernel13GemmUniversalIN4cute5tupleIJiiiiEEENS1_10collective13CollectiveMmaINS1_34MainloopSm90TmaGmmaWarpSpecializedILi8ENS5_IJNS4_1CILi1EEESB_SB_EEENS1_35KernelTmaWarpSpecializedCooperativeEEENS5_IJNSA_ILi128EEENSA_ILi64EEESG_EEENS_6half_tENS5_IJlSB_lEEESI_SJ_NS4_8TiledMMAINS4_8MMA_AtomIJNS4_4SM904GMMA25MMA_64x64x16_F32F16F16_SSILNSN_5MajorE0ELSP_0ELNSN_7ScaleInE1ELSQ_1EEEEEENS4_6LayoutINS5_IJNSA_ILi2EEESB_SB_EEENS5_IJSB_NSA_ILi0EEESW_EEEEENS5_IJNS4_10UnderscoreESZ_SZ_EEEEENS4_13SM90_TMA_LOADENS4_14ComposedLayoutINS4_7SwizzleILi3ELi4ELi3EEENS4_18smem_ptr_flag_bitsILi16EEENST_INS5_IJNSA_ILi8EEESG_EEENS5_IJSG_SB_EEEEEEEvNS4_8identityES12_S1C_vS1D_EENS_8epilogue10collective18CollectiveEpilogueINS1F_22Sm90TmaWarpSpecializedILi3ELi2ELi16ELb1ELb0EEEJSH_NS5_IJSF_NSA_ILi32EEEEEESI_SJ_SI_SJ_NS1F_6fusion15FusionCallbacksIS1J_NS1M_23LinCombPerRowBiasEltActINS1F_6thread4ReLuESI_fSI_SI_fLi8ELNS_15FloatRoundStyleE2EEESH_S1L_JEEES12_NS13_INS14_ILi2ELi4ELi3EEES17_NST_INS5_IJS18_S1K_EEENS5_IJS1K_SB_EEEEEEENS4_17SM75_U32x4_LDSM_NENS4_14SM90_TMA_STOREES1Y_NS4_17SM90_U32x4_STSM_NENS4_9Copy_AtomIJS21_SI_EEEvEEEvvEEEEvNT_6ParamsE:
	.zero		2432


//--------------------- SYMBOLS --------------------------

	.type		.nv.reservedSmem.offset0,@object
	.size		.nv.reservedSmem.offset0,0x4
	.type		__assertfail,@function
